//
// Generated by NVIDIA NVVM Compiler
//
// Compiler Build ID: CL-36424714
// Cuda compilation tools, release 13.0, V13.0.88
// Based on NVVM 20.0.0
//

.version 9.0
.target sm_100
.address_size 64

	// .globl	_Z19horizontal_convolvePiS_S_iiii

.visible .entry _Z19horizontal_convolvePiS_S_iiii(
	.param .u64 .ptr .align 1 _Z19horizontal_convolvePiS_S_iiii_param_0,
	.param .u64 .ptr .align 1 _Z19horizontal_convolvePiS_S_iiii_param_1,
	.param .u64 .ptr .align 1 _Z19horizontal_convolvePiS_S_iiii_param_2,
	.param .u32 _Z19horizontal_convolvePiS_S_iiii_param_3,
	.param .u32 _Z19horizontal_convolvePiS_S_iiii_param_4,
	.param .u32 _Z19horizontal_convolvePiS_S_iiii_param_5,
	.param .u32 _Z19horizontal_convolvePiS_S_iiii_param_6
)
{
	.reg .pred 	%p<55>;
	.reg .b32 	%r<163>;
	.reg .b64 	%rd<25>;

	ld.param.u64 	%rd9, [_Z19horizontal_convolvePiS_S_iiii_param_0];
	ld.param.u64 	%rd10, [_Z19horizontal_convolvePiS_S_iiii_param_1];
	ld.param.u64 	%rd11, [_Z19horizontal_convolvePiS_S_iiii_param_2];
	ld.param.u32 	%r51, [_Z19horizontal_convolvePiS_S_iiii_param_3];
	ld.param.u32 	%r52, [_Z19horizontal_convolvePiS_S_iiii_param_5];
	cvta.to.global.u64 	%rd1, %rd10;
	cvta.to.global.u64 	%rd2, %rd11;
	mov.u32 	%r1, %ctaid.x;
	mov.u32 	%r2, %tid.x;
	setp.lt.s32 	%p1, %r52, 1;
	mov.b32 	%r139, 0;
	@%p1 bra 	$L__BB0_41;
	mad.lo.s32 	%r3, %r51, %r1, %r2;
	and.b32  	%r4, %r52, 7;
	setp.lt.u32 	%p2, %r52, 8;
	mov.b32 	%r155, 0;
	mov.u32 	%r139, %r155;
	@%p2 bra 	$L__BB0_20;
	and.b32  	%r155, %r52, 2147483640;
	mov.b32 	%r137, 0;
	mov.u32 	%r139, %r137;
$L__BB0_3:
	.pragma "nounroll";
	sub.s32 	%r57, %r3, %r137;
	setp.lt.u32 	%p3, %r2, %r137;
	sub.s32 	%r59, %r2, %r137;
	setp.ge.s32 	%p4, %r59, %r51;
	mul.wide.u32 	%rd12, %r137, 4;
	add.s64 	%rd3, %rd2, %rd12;
	mul.wide.s32 	%rd13, %r57, 4;
	add.s64 	%rd4, %rd1, %rd13;
	or.pred  	%p5, %p3, %p4;
	@%p5 bra 	$L__BB0_5;
	ld.global.u32 	%r60, [%rd3];
	ld.global.u32 	%r61, [%rd4];
	mad.lo.s32 	%r139, %r61, %r60, %r139;
$L__BB0_5:
	not.b32 	%r62, %r137;
	setp.le.u32 	%p6, %r2, %r137;
	add.s32 	%r64, %r2, %r62;
	setp.ge.s32 	%p7, %r64, %r51;
	or.pred  	%p8, %p6, %p7;
	@%p8 bra 	$L__BB0_7;
	ld.global.u32 	%r65, [%rd3+4];
	ld.global.u32 	%r66, [%rd4+-4];
	mad.lo.s32 	%r139, %r66, %r65, %r139;
$L__BB0_7:
	add.s32 	%r67, %r137, 2;
	setp.lt.u32 	%p9, %r2, %r67;
	sub.s32 	%r69, %r2, %r67;
	setp.ge.s32 	%p10, %r69, %r51;
	or.pred  	%p11, %p9, %p10;
	@%p11 bra 	$L__BB0_9;
	ld.global.u32 	%r70, [%rd3+8];
	ld.global.u32 	%r71, [%rd4+-8];
	mad.lo.s32 	%r139, %r71, %r70, %r139;
$L__BB0_9:
	add.s32 	%r72, %r137, 3;
	setp.lt.u32 	%p12, %r2, %r72;
	sub.s32 	%r74, %r2, %r72;
	setp.ge.s32 	%p13, %r74, %r51;
	or.pred  	%p14, %p12, %p13;
	@%p14 bra 	$L__BB0_11;
	ld.global.u32 	%r75, [%rd3+12];
	ld.global.u32 	%r76, [%rd4+-12];
	mad.lo.s32 	%r139, %r76, %r75, %r139;
$L__BB0_11:
	add.s32 	%r77, %r137, 4;
	setp.lt.u32 	%p15, %r2, %r77;
	sub.s32 	%r79, %r2, %r77;
	setp.ge.s32 	%p16, %r79, %r51;
	or.pred  	%p17, %p15, %p16;
	@%p17 bra 	$L__BB0_13;
	ld.global.u32 	%r80, [%rd3+16];
	ld.global.u32 	%r81, [%rd4+-16];
	mad.lo.s32 	%r139, %r81, %r80, %r139;
$L__BB0_13:
	add.s32 	%r82, %r137, 5;
	setp.lt.u32 	%p18, %r2, %r82;
	sub.s32 	%r84, %r2, %r82;
	setp.ge.s32 	%p19, %r84, %r51;
	or.pred  	%p20, %p18, %p19;
	@%p20 bra 	$L__BB0_15;
	ld.global.u32 	%r85, [%rd3+20];
	ld.global.u32 	%r86, [%rd4+-20];
	mad.lo.s32 	%r139, %r86, %r85, %r139;
$L__BB0_15:
	add.s32 	%r87, %r137, 6;
	setp.lt.u32 	%p21, %r2, %r87;
	sub.s32 	%r89, %r2, %r87;
	setp.ge.s32 	%p22, %r89, %r51;
	or.pred  	%p23, %p21, %p22;
	@%p23 bra 	$L__BB0_17;
	ld.global.u32 	%r90, [%rd3+24];
	ld.global.u32 	%r91, [%rd4+-24];
	mad.lo.s32 	%r139, %r91, %r90, %r139;
$L__BB0_17:
	add.s32 	%r92, %r137, 7;
	setp.lt.u32 	%p24, %r2, %r92;
	sub.s32 	%r94, %r2, %r92;
	setp.ge.s32 	%p25, %r94, %r51;
	or.pred  	%p26, %p24, %p25;
	@%p26 bra 	$L__BB0_19;
	ld.global.u32 	%r95, [%rd3+28];
	ld.global.u32 	%r96, [%rd4+-28];
	mad.lo.s32 	%r139, %r96, %r95, %r139;
$L__BB0_19:
	add.s32 	%r137, %r137, 8;
	setp.ne.s32 	%p27, %r137, %r155;
	@%p27 bra 	$L__BB0_3;
$L__BB0_20:
	setp.eq.s32 	%p28, %r4, 0;
	@%p28 bra 	$L__BB0_41;
	and.b32  	%r28, %r52, 3;
	setp.lt.u32 	%p29, %r4, 4;
	@%p29 bra 	$L__BB0_31;
	sub.s32 	%r98, %r3, %r155;
	setp.lt.u32 	%p30, %r2, %r155;
	sub.s32 	%r99, %r2, %r155;
	setp.ge.s32 	%p31, %r99, %r51;
	mul.wide.u32 	%rd14, %r155, 4;
	add.s64 	%rd5, %rd2, %rd14;
	mul.wide.s32 	%rd15, %r98, 4;
	add.s64 	%rd6, %rd1, %rd15;
	or.pred  	%p32, %p30, %p31;
	@%p32 bra 	$L__BB0_24;
	ld.global.u32 	%r101, [%rd5];
	ld.global.u32 	%r102, [%rd6];
	mad.lo.s32 	%r139, %r102, %r101, %r139;
$L__BB0_24:
	not.b32 	%r103, %r155;
	setp.le.u32 	%p33, %r2, %r155;
	add.s32 	%r104, %r2, %r103;
	setp.ge.s32 	%p34, %r104, %r51;
	or.pred  	%p35, %p33, %p34;
	@%p35 bra 	$L__BB0_26;
	ld.global.u32 	%r106, [%rd5+4];
	ld.global.u32 	%r107, [%rd6+-4];
	mad.lo.s32 	%r139, %r107, %r106, %r139;
$L__BB0_26:
	add.s32 	%r108, %r155, 2;
	setp.lt.u32 	%p36, %r2, %r108;
	sub.s32 	%r109, %r2, %r108;
	setp.ge.s32 	%p37, %r109, %r51;
	or.pred  	%p38, %p36, %p37;
	@%p38 bra 	$L__BB0_28;
	ld.global.u32 	%r111, [%rd5+8];
	ld.global.u32 	%r112, [%rd6+-8];
	mad.lo.s32 	%r139, %r112, %r111, %r139;
$L__BB0_28:
	add.s32 	%r113, %r155, 3;
	setp.lt.u32 	%p39, %r2, %r113;
	sub.s32 	%r114, %r2, %r113;
	setp.ge.s32 	%p40, %r114, %r51;
	or.pred  	%p41, %p39, %p40;
	@%p41 bra 	$L__BB0_30;
	ld.global.u32 	%r116, [%rd5+12];
	ld.global.u32 	%r117, [%rd6+-12];
	mad.lo.s32 	%r139, %r117, %r116, %r139;
$L__BB0_30:
	add.s32 	%r155, %r155, 4;
$L__BB0_31:
	setp.eq.s32 	%p42, %r28, 0;
	@%p42 bra 	$L__BB0_41;
	setp.eq.s32 	%p43, %r28, 1;
	@%p43 bra 	$L__BB0_38;
	sub.s32 	%r119, %r3, %r155;
	setp.lt.u32 	%p44, %r2, %r155;
	sub.s32 	%r121, %r2, %r155;
	setp.ge.s32 	%p45, %r121, %r51;
	mul.wide.u32 	%rd16, %r155, 4;
	add.s64 	%rd7, %rd2, %rd16;
	mul.wide.s32 	%rd17, %r119, 4;
	add.s64 	%rd8, %rd1, %rd17;
	or.pred  	%p46, %p44, %p45;
	@%p46 bra 	$L__BB0_35;
	ld.global.u32 	%r122, [%rd7];
	ld.global.u32 	%r123, [%rd8];
	mad.lo.s32 	%r139, %r123, %r122, %r139;
$L__BB0_35:
	not.b32 	%r124, %r155;
	setp.le.u32 	%p47, %r2, %r155;
	add.s32 	%r126, %r2, %r124;
	setp.ge.s32 	%p48, %r126, %r51;
	or.pred  	%p49, %p47, %p48;
	@%p49 bra 	$L__BB0_37;
	ld.global.u32 	%r127, [%rd7+4];
	ld.global.u32 	%r128, [%rd8+-4];
	mad.lo.s32 	%r139, %r128, %r127, %r139;
$L__BB0_37:
	add.s32 	%r155, %r155, 2;
$L__BB0_38:
	and.b32  	%r129, %r52, 1;
	setp.eq.b32 	%p50, %r129, 1;
	not.pred 	%p51, %p50;
	@%p51 bra 	$L__BB0_41;
	setp.lt.u32 	%p52, %r2, %r155;
	sub.s32 	%r131, %r2, %r155;
	setp.ge.s32 	%p53, %r131, %r51;
	or.pred  	%p54, %p52, %p53;
	@%p54 bra 	$L__BB0_41;
	mul.wide.u32 	%rd18, %r155, 4;
	add.s64 	%rd19, %rd2, %rd18;
	ld.global.u32 	%r132, [%rd19];
	sub.s32 	%r133, %r3, %r155;
	mul.wide.s32 	%rd20, %r133, 4;
	add.s64 	%rd21, %rd1, %rd20;
	ld.global.u32 	%r134, [%rd21];
	mad.lo.s32 	%r139, %r134, %r132, %r139;
$L__BB0_41:
	cvta.to.global.u64 	%rd22, %rd9;
	mov.u32 	%r135, %ntid.x;
	mad.lo.s32 	%r136, %r1, %r135, %r2;
	mul.wide.s32 	%rd23, %r136, 4;
	add.s64 	%rd24, %rd22, %rd23;
	st.global.u32 	[%rd24], %r139;
	bar.sync 	0;
	ret;

}
	// .globl	_Z17vertical_convolvePiS_S_iiii
.visible .entry _Z17vertical_convolvePiS_S_iiii(
	.param .u64 .ptr .align 1 _Z17vertical_convolvePiS_S_iiii_param_0,
	.param .u64 .ptr .align 1 _Z17vertical_convolvePiS_S_iiii_param_1,
	.param .u64 .ptr .align 1 _Z17vertical_convolvePiS_S_iiii_param_2,
	.param .u32 _Z17vertical_convolvePiS_S_iiii_param_3,
	.param .u32 _Z17vertical_convolvePiS_S_iiii_param_4,
	.param .u32 _Z17vertical_convolvePiS_S_iiii_param_5,
	.param .u32 _Z17vertical_convolvePiS_S_iiii_param_6
)
{
	.reg .pred 	%p<55>;
	.reg .b32 	%r<188>;
	.reg .b64 	%rd<47>;

	ld.param.u64 	%rd6, [_Z17vertical_convolvePiS_S_iiii_param_0];
	ld.param.u64 	%rd7, [_Z17vertical_convolvePiS_S_iiii_param_1];
	ld.param.u64 	%rd8, [_Z17vertical_convolvePiS_S_iiii_param_2];
	ld.param.u32 	%r65, [_Z17vertical_convolvePiS_S_iiii_param_3];
	ld.param.u32 	%r66, [_Z17vertical_convolvePiS_S_iiii_param_4];
	ld.param.u32 	%r67, [_Z17vertical_convolvePiS_S_iiii_param_6];
	cvta.to.global.u64 	%rd1, %rd7;
	cvta.to.global.u64 	%rd2, %rd8;
	mov.u32 	%r1, %ctaid.x;
	mov.u32 	%r2, %tid.x;
	setp.lt.s32 	%p1, %r67, 1;
	mov.b32 	%r164, 0;
	@%p1 bra 	$L__BB1_41;
	and.b32  	%r3, %r67, 7;
	setp.lt.u32 	%p2, %r67, 8;
	mov.b32 	%r180, 0;
	mov.u32 	%r164, %r180;
	@%p2 bra 	$L__BB1_20;
	and.b32  	%r180, %r67, 2147483640;
	mov.b32 	%r162, 0;
	mov.u32 	%r164, %r162;
$L__BB1_3:
	.pragma "nounroll";
	sub.s32 	%r73, %r1, %r162;
	mul.lo.s32 	%r7, %r73, %r65;
	setp.lt.u32 	%p3, %r1, %r162;
	setp.ge.s32 	%p4, %r73, %r66;
	mul.wide.u32 	%rd9, %r162, 4;
	add.s64 	%rd3, %rd2, %rd9;
	or.pred  	%p5, %p3, %p4;
	@%p5 bra 	$L__BB1_5;
	ld.global.u32 	%r74, [%rd3];
	add.s32 	%r75, %r7, %r2;
	mul.wide.s32 	%rd10, %r75, 4;
	add.s64 	%rd11, %rd1, %rd10;
	ld.global.u32 	%r76, [%rd11];
	mad.lo.s32 	%r164, %r76, %r74, %r164;
$L__BB1_5:
	not.b32 	%r77, %r162;
	add.s32 	%r79, %r1, %r77;
	mul.lo.s32 	%r10, %r79, %r65;
	setp.le.u32 	%p6, %r1, %r162;
	setp.ge.s32 	%p7, %r79, %r66;
	or.pred  	%p8, %p6, %p7;
	@%p8 bra 	$L__BB1_7;
	ld.global.u32 	%r80, [%rd3+4];
	add.s32 	%r81, %r10, %r2;
	mul.wide.s32 	%rd12, %r81, 4;
	add.s64 	%rd13, %rd1, %rd12;
	ld.global.u32 	%r82, [%rd13];
	mad.lo.s32 	%r164, %r82, %r80, %r164;
$L__BB1_7:
	add.s32 	%r83, %r162, 2;
	sub.s32 	%r85, %r1, %r83;
	mul.lo.s32 	%r13, %r85, %r65;
	setp.lt.u32 	%p9, %r1, %r83;
	setp.ge.s32 	%p10, %r85, %r66;
	or.pred  	%p11, %p9, %p10;
	@%p11 bra 	$L__BB1_9;
	ld.global.u32 	%r86, [%rd3+8];
	add.s32 	%r87, %r13, %r2;
	mul.wide.s32 	%rd14, %r87, 4;
	add.s64 	%rd15, %rd1, %rd14;
	ld.global.u32 	%r88, [%rd15];
	mad.lo.s32 	%r164, %r88, %r86, %r164;
$L__BB1_9:
	add.s32 	%r89, %r162, 3;
	sub.s32 	%r91, %r1, %r89;
	mul.lo.s32 	%r16, %r91, %r65;
	setp.lt.u32 	%p12, %r1, %r89;
	setp.ge.s32 	%p13, %r91, %r66;
	or.pred  	%p14, %p12, %p13;
	@%p14 bra 	$L__BB1_11;
	ld.global.u32 	%r92, [%rd3+12];
	add.s32 	%r93, %r16, %r2;
	mul.wide.s32 	%rd16, %r93, 4;
	add.s64 	%rd17, %rd1, %rd16;
	ld.global.u32 	%r94, [%rd17];
	mad.lo.s32 	%r164, %r94, %r92, %r164;
$L__BB1_11:
	add.s32 	%r95, %r162, 4;
	sub.s32 	%r97, %r1, %r95;
	mul.lo.s32 	%r19, %r97, %r65;
	setp.lt.u32 	%p15, %r1, %r95;
	setp.ge.s32 	%p16, %r97, %r66;
	or.pred  	%p17, %p15, %p16;
	@%p17 bra 	$L__BB1_13;
	ld.global.u32 	%r98, [%rd3+16];
	add.s32 	%r99, %r19, %r2;
	mul.wide.s32 	%rd18, %r99, 4;
	add.s64 	%rd19, %rd1, %rd18;
	ld.global.u32 	%r100, [%rd19];
	mad.lo.s32 	%r164, %r100, %r98, %r164;
$L__BB1_13:
	add.s32 	%r101, %r162, 5;
	sub.s32 	%r103, %r1, %r101;
	mul.lo.s32 	%r22, %r103, %r65;
	setp.lt.u32 	%p18, %r1, %r101;
	setp.ge.s32 	%p19, %r103, %r66;
	or.pred  	%p20, %p18, %p19;
	@%p20 bra 	$L__BB1_15;
	ld.global.u32 	%r104, [%rd3+20];
	add.s32 	%r105, %r22, %r2;
	mul.wide.s32 	%rd20, %r105, 4;
	add.s64 	%rd21, %rd1, %rd20;
	ld.global.u32 	%r106, [%rd21];
	mad.lo.s32 	%r164, %r106, %r104, %r164;
$L__BB1_15:
	add.s32 	%r107, %r162, 6;
	sub.s32 	%r109, %r1, %r107;
	mul.lo.s32 	%r25, %r109, %r65;
	setp.lt.u32 	%p21, %r1, %r107;
	setp.ge.s32 	%p22, %r109, %r66;
	or.pred  	%p23, %p21, %p22;
	@%p23 bra 	$L__BB1_17;
	ld.global.u32 	%r110, [%rd3+24];
	add.s32 	%r111, %r25, %r2;
	mul.wide.s32 	%rd22, %r111, 4;
	add.s64 	%rd23, %rd1, %rd22;
	ld.global.u32 	%r112, [%rd23];
	mad.lo.s32 	%r164, %r112, %r110, %r164;
$L__BB1_17:
	add.s32 	%r113, %r162, 7;
	sub.s32 	%r115, %r1, %r113;
	mul.lo.s32 	%r28, %r115, %r65;
	setp.lt.u32 	%p24, %r1, %r113;
	setp.ge.s32 	%p25, %r115, %r66;
	or.pred  	%p26, %p24, %p25;
	@%p26 bra 	$L__BB1_19;
	ld.global.u32 	%r116, [%rd3+28];
	add.s32 	%r117, %r28, %r2;
	mul.wide.s32 	%rd24, %r117, 4;
	add.s64 	%rd25, %rd1, %rd24;
	ld.global.u32 	%r118, [%rd25];
	mad.lo.s32 	%r164, %r118, %r116, %r164;
$L__BB1_19:
	add.s32 	%r162, %r162, 8;
	setp.ne.s32 	%p27, %r162, %r180;
	@%p27 bra 	$L__BB1_3;
$L__BB1_20:
	setp.eq.s32 	%p28, %r3, 0;
	@%p28 bra 	$L__BB1_41;
	and.b32  	%r35, %r67, 3;
	setp.lt.u32 	%p29, %r3, 4;
	@%p29 bra 	$L__BB1_31;
	sub.s32 	%r120, %r1, %r180;
	mul.lo.s32 	%r36, %r120, %r65;
	setp.lt.u32 	%p30, %r1, %r180;
	setp.ge.s32 	%p31, %r120, %r66;
	mul.wide.u32 	%rd26, %r180, 4;
	add.s64 	%rd4, %rd2, %rd26;
	or.pred  	%p32, %p30, %p31;
	@%p32 bra 	$L__BB1_24;
	ld.global.u32 	%r122, [%rd4];
	add.s32 	%r123, %r36, %r2;
	mul.wide.s32 	%rd27, %r123, 4;
	add.s64 	%rd28, %rd1, %rd27;
	ld.global.u32 	%r124, [%rd28];
	mad.lo.s32 	%r164, %r124, %r122, %r164;
$L__BB1_24:
	not.b32 	%r125, %r180;
	add.s32 	%r126, %r1, %r125;
	mul.lo.s32 	%r39, %r126, %r65;
	setp.le.u32 	%p33, %r1, %r180;
	setp.ge.s32 	%p34, %r126, %r66;
	or.pred  	%p35, %p33, %p34;
	@%p35 bra 	$L__BB1_26;
	ld.global.u32 	%r128, [%rd4+4];
	add.s32 	%r129, %r39, %r2;
	mul.wide.s32 	%rd29, %r129, 4;
	add.s64 	%rd30, %rd1, %rd29;
	ld.global.u32 	%r130, [%rd30];
	mad.lo.s32 	%r164, %r130, %r128, %r164;
$L__BB1_26:
	add.s32 	%r131, %r180, 2;
	sub.s32 	%r132, %r1, %r131;
	mul.lo.s32 	%r42, %r132, %r65;
	setp.lt.u32 	%p36, %r1, %r131;
	setp.ge.s32 	%p37, %r132, %r66;
	or.pred  	%p38, %p36, %p37;
	@%p38 bra 	$L__BB1_28;
	ld.global.u32 	%r134, [%rd4+8];
	add.s32 	%r135, %r42, %r2;
	mul.wide.s32 	%rd31, %r135, 4;
	add.s64 	%rd32, %rd1, %rd31;
	ld.global.u32 	%r136, [%rd32];
	mad.lo.s32 	%r164, %r136, %r134, %r164;
$L__BB1_28:
	add.s32 	%r137, %r180, 3;
	sub.s32 	%r138, %r1, %r137;
	mul.lo.s32 	%r45, %r138, %r65;
	setp.lt.u32 	%p39, %r1, %r137;
	setp.ge.s32 	%p40, %r138, %r66;
	or.pred  	%p41, %p39, %p40;
	@%p41 bra 	$L__BB1_30;
	ld.global.u32 	%r140, [%rd4+12];
	add.s32 	%r141, %r45, %r2;
	mul.wide.s32 	%rd33, %r141, 4;
	add.s64 	%rd34, %rd1, %rd33;
	ld.global.u32 	%r142, [%rd34];
	mad.lo.s32 	%r164, %r142, %r140, %r164;
$L__BB1_30:
	add.s32 	%r180, %r180, 4;
$L__BB1_31:
	setp.eq.s32 	%p42, %r35, 0;
	@%p42 bra 	$L__BB1_41;
	setp.eq.s32 	%p43, %r35, 1;
	@%p43 bra 	$L__BB1_38;
	sub.s32 	%r145, %r1, %r180;
	mul.lo.s32 	%r52, %r145, %r65;
	setp.lt.u32 	%p44, %r1, %r180;
	setp.ge.s32 	%p45, %r145, %r66;
	mul.wide.u32 	%rd35, %r180, 4;
	add.s64 	%rd5, %rd2, %rd35;
	or.pred  	%p46, %p44, %p45;
	@%p46 bra 	$L__BB1_35;
	ld.global.u32 	%r146, [%rd5];
	add.s32 	%r147, %r52, %r2;
	mul.wide.s32 	%rd36, %r147, 4;
	add.s64 	%rd37, %rd1, %rd36;
	ld.global.u32 	%r148, [%rd37];
	mad.lo.s32 	%r164, %r148, %r146, %r164;
$L__BB1_35:
	not.b32 	%r149, %r180;
	add.s32 	%r151, %r1, %r149;
	mul.lo.s32 	%r55, %r151, %r65;
	setp.le.u32 	%p47, %r1, %r180;
	setp.ge.s32 	%p48, %r151, %r66;
	or.pred  	%p49, %p47, %p48;
	@%p49 bra 	$L__BB1_37;
	ld.global.u32 	%r152, [%rd5+4];
	add.s32 	%r153, %r55, %r2;
	mul.wide.s32 	%rd38, %r153, 4;
	add.s64 	%rd39, %rd1, %rd38;
	ld.global.u32 	%r154, [%rd39];
	mad.lo.s32 	%r164, %r154, %r152, %r164;
$L__BB1_37:
	add.s32 	%r180, %r180, 2;
$L__BB1_38:
	and.b32  	%r155, %r67, 1;
	setp.eq.b32 	%p50, %r155, 1;
	not.pred 	%p51, %p50;
	@%p51 bra 	$L__BB1_41;
	sub.s32 	%r157, %r1, %r180;
	mad.lo.s32 	%r62, %r157, %r65, %r2;
	setp.lt.u32 	%p52, %r1, %r180;
	setp.ge.s32 	%p53, %r157, %r66;
	or.pred  	%p54, %p52, %p53;
	@%p54 bra 	$L__BB1_41;
	mul.wide.u32 	%rd40, %r180, 4;
	add.s64 	%rd41, %rd2, %rd40;
	ld.global.u32 	%r158, [%rd41];
	mul.wide.s32 	%rd42, %r62, 4;
	add.s64 	%rd43, %rd1, %rd42;
	ld.global.u32 	%r159, [%rd43];
	mad.lo.s32 	%r164, %r159, %r158, %r164;
$L__BB1_41:
	cvta.to.global.u64 	%rd44, %rd6;
	mov.u32 	%r160, %ntid.x;
	mad.lo.s32 	%r161, %r1, %r160, %r2;
	mul.wide.s32 	%rd45, %r161, 4;
	add.s64 	%rd46, %rd44, %rd45;
	st.global.u32 	[%rd46], %r164;
	bar.sync 	0;
	ret;

}


// ===== COMPILED SASS (sm_100) =====

	.target	sm_100

	.elftype	@"ET_EXEC"


//--------------------- .note.nv.tkinfo           --------------------------
	.section	.note.nv.tkinfo,"",@"SHT_NOTE"
	.sectionflags	@"SHF_NOTE_NV_TKINFO"
	.tkinfo
        /*0018*/ 	.word	0x00000002
        /*0030*/ 	.string	""
        /*0030*/ 	.string	"ptxas"
        /*0030*/ 	.string	"Cuda compilation tools, release 13.0, V13.0.88"
        /*0030*/ 	.string	"Build cuda_13.0.r13.0/compiler.36424714_0"
        /*0030*/ 	.string	"-arch sm_100 -m 64 "



//--------------------- .note.nv.cuinfo           --------------------------
	.section	.note.nv.cuinfo,"",@"SHT_NOTE"
	.sectionflags	@"SHF_NOTE_NV_CUINFO"
        /*0018*/ 	.short	0x0002
        /*001a*/ 	.short	0x0064
        /*001c*/ 	.short	0x0082
	.zero		2


//--------------------- .nv.info                  --------------------------
	.section	.nv.info,"",@"SHT_CUDA_INFO"
	.align	4


	//----- nvinfo : EIATTR_REGCOUNT
	.align		4
        /*0000*/ 	.byte	0x04, 0x2f
        /*0002*/ 	.short	(.L_1 - .L_0)
	.align		4
.L_0:
        /*0004*/ 	.word	index@(_Z19horizontal_convolvePiS_S_iiii)
        /*0008*/ 	.word	0x0000001c


	//----- nvinfo : EIATTR_FRAME_SIZE
	.align		4
.L_1:
        /*000c*/ 	.byte	0x04, 0x11
        /*000e*/ 	.short	(.L_3 - .L_2)
	.align		4
.L_2:
        /*0010*/ 	.word	index@(_Z19horizontal_convolvePiS_S_iiii)
        /*0014*/ 	.word	0x00000000


	//----- nvinfo : EIATTR_REGCOUNT
	.align		4
.L_3:
        /*0018*/ 	.byte	0x04, 0x2f
        /*001a*/ 	.short	(.L_5 - .L_4)
	.align		4
.L_4:
        /*001c*/ 	.word	index@(_Z17vertical_convolvePiS_S_iiii)
        /*0020*/ 	.word	0x00000020


	//----- nvinfo : EIATTR_FRAME_SIZE
	.align		4
.L_5:
        /*0024*/ 	.byte	0x04, 0x11
        /*0026*/ 	.short	(.L_7 - .L_6)
	.align		4
.L_6:
        /*0028*/ 	.word	index@(_Z17vertical_convolvePiS_S_iiii)
        /*002c*/ 	.word	0x00000000


	//----- nvinfo : EIATTR_MIN_STACK_SIZE
	.align		4
.L_7:
        /*0030*/ 	.byte	0x04, 0x12
        /*0032*/ 	.short	(.L_9 - .L_8)
	.align		4
.L_8:
        /*0034*/ 	.word	index@(_Z17vertical_convolvePiS_S_iiii)
        /*0038*/ 	.word	0x00000000


	//----- nvinfo : EIATTR_MIN_STACK_SIZE
	.align		4
.L_9:
        /*003c*/ 	.byte	0x04, 0x12
        /*003e*/ 	.short	(.L_11 - .L_10)
	.align		4
.L_10:
        /*0040*/ 	.word	index@(_Z19horizontal_convolvePiS_S_iiii)
        /*0044*/ 	.word	0x00000000
.L_11:


//--------------------- .nv.compat                --------------------------
	.section	.nv.compat,"",@"SHT_CUDA_COMPAT_INFO"
	.align	4
        /*0000*/ 	.byte	0x02, 0x09, 0x00, 0x00, 0x02, 0x02, 0x01, 0x00, 0x02, 0x05, 0x05, 0x00, 0x03, 0x07, 0x01, 0x01
        /*0010*/ 	.byte	0x02, 0x03, 0x00, 0x00, 0x02, 0x06, 0x01, 0x00, 0x04, 0x0b, 0x08, 0x00, 0x09, 0x00, 0x00, 0x00
        /*0020*/ 	.byte	0x00, 0x00, 0x00, 0x00


//--------------------- .nv.info._Z17vertical_convolvePiS_S_iiii --------------------------
	.section	.nv.info._Z17vertical_convolvePiS_S_iiii,"",@"SHT_CUDA_INFO"
	.sectionflags	@""
	.align	4


	//----- nvinfo : EIATTR_CUDA_API_VERSION
	.align		4
        /*0000*/ 	.byte	0x04, 0x37
        /*0002*/ 	.short	(.L_13 - .L_12)
.L_12:
        /*0004*/ 	.word	0x00000082


	//----- nvinfo : EIATTR_KPARAM_INFO
	.align		4
.L_13:
        /*0008*/ 	.byte	0x04, 0x17
        /*000a*/ 	.short	(.L_15 - .L_14)
.L_14:
        /*000c*/ 	.word	0x00000000
        /*0010*/ 	.short	0x0006
        /*0012*/ 	.short	0x0024
        /*0014*/ 	.byte	0x00, 0xf0, 0x11, 0x00


	//----- nvinfo : EIATTR_KPARAM_INFO
	.align		4
.L_15:
        /*0018*/ 	.byte	0x04, 0x17
        /*001a*/ 	.short	(.L_17 - .L_16)
.L_16:
        /*001c*/ 	.word	0x00000000
        /*0020*/ 	.short	0x0005
        /*0022*/ 	.short	0x0020
        /*0024*/ 	.byte	0x00, 0xf0, 0x11, 0x00


	//----- nvinfo : EIATTR_KPARAM_INFO
	.align		4
.L_17:
        /*0028*/ 	.byte	0x04, 0x17
        /*002a*/ 	.short	(.L_19 - .L_18)
.L_18:
        /*002c*/ 	.word	0x00000000
        /*0030*/ 	.short	0x0004
        /*0032*/ 	.short	0x001c
        /*0034*/ 	.byte	0x00, 0xf0, 0x11, 0x00


	//----- nvinfo : EIATTR_KPARAM_INFO
	.align		4
.L_19:
        /*0038*/ 	.byte	0x04, 0x17
        /*003a*/ 	.short	(.L_21 - .L_20)
.L_20:
        /*003c*/ 	.word	0x00000000
        /*0040*/ 	.short	0x0003
        /*0042*/ 	.short	0x0018
        /*0044*/ 	.byte	0x00, 0xf0, 0x11, 0x00


	//----- nvinfo : EIATTR_KPARAM_INFO
	.align		4
.L_21:
        /*0048*/ 	.byte	0x04, 0x17
        /*004a*/ 	.short	(.L_23 - .L_22)
.L_22:
        /*004c*/ 	.word	0x00000000
        /*0050*/ 	.short	0x0002
        /*0052*/ 	.short	0x0010
        /*0054*/ 	.byte	0x00, 0xf5, 0x21, 0x00


	//----- nvinfo : EIATTR_KPARAM_INFO
	.align		4
.L_23:
        /*0058*/ 	.byte	0x04, 0x17
        /*005a*/ 	.short	(.L_25 - .L_24)
.L_24:
        /*005c*/ 	.word	0x00000000
        /*0060*/ 	.short	0x0001
        /*0062*/ 	.short	0x0008
        /*0064*/ 	.byte	0x00, 0xf5, 0x21, 0x00


	//----- nvinfo : EIATTR_KPARAM_INFO
	.align		4
.L_25:
        /*0068*/ 	.byte	0x04, 0x17
        /*006a*/ 	.short	(.L_27 - .L_26)
.L_26:
        /*006c*/ 	.word	0x00000000
        /*0070*/ 	.short	0x0000
        /*0072*/ 	.short	0x0000
        /*0074*/ 	.byte	0x00, 0xf5, 0x21, 0x00


	//----- nvinfo : EIATTR_SPARSE_MMA_MASK
	.align		4
.L_27:
        /*0078*/ 	.byte	0x03, 0x50
        /*007a*/ 	.short	0x0000


	//----- nvinfo : EIATTR_MAXREG_COUNT
	.align		4
        /*007c*/ 	.byte	0x03, 0x1b
        /*007e*/ 	.short	0x00ff


	//----- nvinfo : EIATTR_NUM_BARRIERS
	.align		4
        /*0080*/ 	.byte	0x02, 0x4c
        /*0082*/ 	.byte	0x01
	.zero		1


	//----- nvinfo : EIATTR_MERCURY_ISA_VERSION
	.align		4
        /*0084*/ 	.byte	0x03, 0x5f
        /*0086*/ 	.short	0x0101


	//----- nvinfo : EIATTR_VRC_CTA_INIT_COUNT
	.align		4
        /*0088*/ 	.byte	0x02, 0x4a
	.zero		1
	.zero		1


	//----- nvinfo : EIATTR_EXIT_INSTR_OFFSETS
	.align		4
        /*008c*/ 	.byte	0x04, 0x1c
        /*008e*/ 	.short	(.L_29 - .L_28)


	//   ....[0]....
.L_28:
        /*0090*/ 	.word	0x00000d60


	//----- nvinfo : EIATTR_CBANK_PARAM_SIZE
	.align		4
.L_29:
        /*0094*/ 	.byte	0x03, 0x19
        /*0096*/ 	.short	0x0028


	//----- nvinfo : EIATTR_PARAM_CBANK
	.align		4
        /*0098*/ 	.byte	0x04, 0x0a
        /*009a*/ 	.short	(.L_31 - .L_30)
	.align		4
.L_30:
        /*009c*/ 	.word	index@(.nv.constant0._Z17vertical_convolvePiS_S_iiii)
        /*00a0*/ 	.short	0x0380
        /*00a2*/ 	.short	0x0028


	//----- nvinfo : EIATTR_SW_WAR
	.align		4
.L_31:
        /*00a4*/ 	.byte	0x04, 0x36
        /*00a6*/ 	.short	(.L_33 - .L_32)
.L_32:
        /*00a8*/ 	.word	0x00000008
.L_33:


//--------------------- .nv.info._Z19horizontal_convolvePiS_S_iiii --------------------------
	.section	.nv.info._Z19horizontal_convolvePiS_S_iiii,"",@"SHT_CUDA_INFO"
	.sectionflags	@""
	.align	4


	//----- nvinfo : EIATTR_CUDA_API_VERSION
	.align		4
        /*0000*/ 	.byte	0x04, 0x37
        /*0002*/ 	.short	(.L_35 - .L_34)
.L_34:
        /*0004*/ 	.word	0x00000082


	//----- nvinfo : EIATTR_KPARAM_INFO
	.align		4
.L_35:
        /*0008*/ 	.byte	0x04, 0x17
        /*000a*/ 	.short	(.L_37 - .L_36)
.L_36:
        /*000c*/ 	.word	0x00000000
        /*0010*/ 	.short	0x0006
        /*0012*/ 	.short	0x0024
        /*0014*/ 	.byte	0x00, 0xf0, 0x11, 0x00


	//----- nvinfo : EIATTR_KPARAM_INFO
	.align		4
.L_37:
        /*0018*/ 	.byte	0x04, 0x17
        /*001a*/ 	.short	(.L_39 - .L_38)
.L_38:
        /*001c*/ 	.word	0x00000000
        /*0020*/ 	.short	0x0005
        /*0022*/ 	.short	0x0020
        /*0024*/ 	.byte	0x00, 0xf0, 0x11, 0x00


	//----- nvinfo : EIATTR_KPARAM_INFO
	.align		4
.L_39:
        /*0028*/ 	.byte	0x04, 0x17
        /*002a*/ 	.short	(.L_41 - .L_40)
.L_40:
        /*002c*/ 	.word	0x00000000
        /*0030*/ 	.short	0x0004
        /*0032*/ 	.short	0x001c
        /*0034*/ 	.byte	0x00, 0xf0, 0x11, 0x00


	//----- nvinfo : EIATTR_KPARAM_INFO
	.align		4
.L_41:
        /*0038*/ 	.byte	0x04, 0x17
        /*003a*/ 	.short	(.L_43 - .L_42)
.L_42:
        /*003c*/ 	.word	0x00000000
        /*0040*/ 	.short	0x0003
        /*0042*/ 	.short	0x0018
        /*0044*/ 	.byte	0x00, 0xf0, 0x11, 0x00


	//----- nvinfo : EIATTR_KPARAM_INFO
	.align		4
.L_43:
        /*0048*/ 	.byte	0x04, 0x17
        /*004a*/ 	.short	(.L_45 - .L_44)
.L_44:
        /*004c*/ 	.word	0x00000000
        /*0050*/ 	.short	0x0002
        /*0052*/ 	.short	0x0010
        /*0054*/ 	.byte	0x00, 0xf5, 0x21, 0x00


	//----- nvinfo : EIATTR_KPARAM_INFO
	.align		4
.L_45:
        /*0058*/ 	.byte	0x04, 0x17
        /*005a*/ 	.short	(.L_47 - .L_46)
.L_46:
        /*005c*/ 	.word	0x00000000
        /*0060*/ 	.short	0x0001
        /*0062*/ 	.short	0x0008
        /*0064*/ 	.byte	0x00, 0xf5, 0x21, 0x00


	//----- nvinfo : EIATTR_KPARAM_INFO
	.align		4
.L_47:
        /*0068*/ 	.byte	0x04, 0x17
        /*006a*/ 	.short	(.L_49 - .L_48)
.L_48:
        /*006c*/ 	.word	0x00000000
        /*0070*/ 	.short	0x0000
        /*0072*/ 	.short	0x0000
        /*0074*/ 	.byte	0x00, 0xf5, 0x21, 0x00


	//----- nvinfo : EIATTR_SPARSE_MMA_MASK
	.align		4
.L_49:
        /*0078*/ 	.byte	0x03, 0x50
        /*007a*/ 	.short	0x0000


	//----- nvinfo : EIATTR_MAXREG_COUNT
	.align		4
        /*007c*/ 	.byte	0x03, 0x1b
        /*007e*/ 	.short	0x00ff


	//----- nvinfo : EIATTR_NUM_BARRIERS
	.align		4
        /*0080*/ 	.byte	0x02, 0x4c
        /*0082*/ 	.byte	0x01
	.zero		1


	//----- nvinfo : EIATTR_MERCURY_ISA_VERSION
	.align		4
        /*0084*/ 	.byte	0x03, 0x5f
        /*0086*/ 	.short	0x0101


	//----- nvinfo : EIATTR_VRC_CTA_INIT_COUNT
	.align		4
        /*0088*/ 	.byte	0x02, 0x4a
	.zero		1
	.zero		1


	//----- nvinfo : EIATTR_EXIT_INSTR_OFFSETS
	.align		4
        /*008c*/ 	.byte	0x04, 0x1c
        /*008e*/ 	.short	(.L_51 - .L_50)


	//   ....[0]....
.L_50:
        /*0090*/ 	.word	0x00000a80


	//----- nvinfo : EIATTR_CRS_STACK_SIZE
	.align		4
.L_51:
        /*0094*/ 	.byte	0x04, 0x1e
        /*0096*/ 	.short	(.L_53 - .L_52)
.L_52:
        /*0098*/ 	.word	0x00000000


	//----- nvinfo : EIATTR_CBANK_PARAM_SIZE
	.align		4
.L_53:
        /*009c*/ 	.byte	0x03, 0x19
        /*009e*/ 	.short	0x0028


	//----- nvinfo : EIATTR_PARAM_CBANK
	.align		4
        /*00a0*/ 	.byte	0x04, 0x0a
        /*00a2*/ 	.short	(.L_55 - .L_54)
	.align		4
.L_54:
        /*00a4*/ 	.word	index@(.nv.constant0._Z19horizontal_convolvePiS_S_iiii)
        /*00a8*/ 	.short	0x0380
        /*00aa*/ 	.short	0x0028


	//----- nvinfo : EIATTR_SW_WAR
	.align		4
.L_55:
        /*00ac*/ 	.byte	0x04, 0x36
        /*00ae*/ 	.short	(.L_57 - .L_56)
.L_56:
        /*00b0*/ 	.word	0x00000008
.L_57:


//--------------------- .nv.callgraph             --------------------------
	.section	.nv.callgraph,"",@"SHT_CUDA_CALLGRAPH"
	.align	4
	.sectionentsize	8
	.align		4
        /*0000*/ 	.word	0x00000000
	.align		4
        /*0004*/ 	.word	0xffffffff
	.align		4
        /*0008*/ 	.word	0x00000000
	.align		4
        /*000c*/ 	.word	0xfffffffe
	.align		4
        /*0010*/ 	.word	0x00000000
	.align		4
        /*0014*/ 	.word	0xfffffffd
	.align		4
        /*0018*/ 	.word	0x00000000
	.align		4
        /*001c*/ 	.word	0xfffffffc


//--------------------- .text._Z17vertical_convolvePiS_S_iiii --------------------------
	.section	.text._Z17vertical_convolvePiS_S_iiii,"ax",@progbits
	.align	128
        .global         _Z17vertical_convolvePiS_S_iiii
        .type           _Z17vertical_convolvePiS_S_iiii,@function
        .size           _Z17vertical_convolvePiS_S_iiii,(.L_x_13 - _Z17vertical_convolvePiS_S_iiii)
        .other          _Z17vertical_convolvePiS_S_iiii,@"STO_CUDA_ENTRY STV_DEFAULT"
_Z17vertical_convolvePiS_S_iiii:
.text._Z17vertical_convolvePiS_S_iiii:
[----:B------:R-:W-:Y:S01]  /*0000*/  LDC R1, c[0x0][0x37c] ;  /* 0x0000df00ff017b82 */ /* 0x000fe20000000800 */
[----:B------:R-:W0:Y:S01]  /*0010*/  LDCU UR4, c[0x0][0x3a4] ;  /* 0x00007480ff0477ac */ /* 0x000e220008000800 */
[----:B------:R-:W1:Y:S06]  /*0020*/  S2R R3, SR_TID.X ;  /* 0x0000000000037919 */ /* 0x000e6c0000002100 */
[----:B------:R-:W2:Y:S01]  /*0030*/  S2UR UR7, SR_CTAID.X ;  /* 0x00000000000779c3 */ /* 0x000ea20000002500 */
[----:B------:R-:W-:Y:S01]  /*0040*/  HFMA2 R0, -RZ, RZ, 0, 0 ;  /* 0x00000000ff007431 */ /* 0x000fe200000001ff */
[----:B------:R-:W3:Y:S01]  /*0050*/  LDCU.64 UR8, c[0x0][0x358] ;  /* 0x00006b00ff0877ac */ /* 0x000ee20008000a00 */
[----:B0-----:R-:W-:-:S09]  /*0060*/  UISETP.GE.AND UP0, UPT, UR4, 0x1, UPT ;  /* 0x000000010400788c */ /* 0x001fd2000bf06270 */
[----:B---3--:R-:W-:Y:S05]  /*0070*/  BRA.U !UP0, `(.L_x_0) ;  /* 0x0000000d08207547 */ /* 0x008fea000b800000 */
[----:B------:R-:W-:Y:S01]  /*0080*/  UISETP.GE.U32.AND UP0, UPT, UR4, 0x8, UPT ;  /* 0x000000080400788c */ /* 0x000fe2000bf06070 */
[----:B------:R-:W-:Y:S01]  /*0090*/  IMAD.MOV.U32 R2, RZ, RZ, RZ ;  /* 0x000000ffff027224 */ /* 0x000fe200078e00ff */
[----:B------:R-:W-:Y:S01]  /*00a0*/  ULOP3.LUT UR5, UR4, 0x7, URZ, 0xc0, !UPT ;  /* 0x0000000704057892 */ /* 0x000fe2000f8ec0ff */
[----:B------:R-:W-:-:S03]  /*00b0*/  MOV R0, RZ ;  /* 0x000000ff00007202 */ /* 0x000fc60000000f00 */
[----:B------:R-:W-:-:S03]  /*00c0*/  UISETP.NE.AND UP1, UPT, UR5, URZ, UPT ;  /* 0x000000ff0500728c */ /* 0x000fc6000bf25270 */
[----:B------:R-:W-:Y:S08]  /*00d0*/  BRA.U !UP0, `(.L_x_1) ;  /* 0x0000000508847547 */ /* 0x000ff0000b800000 */
[----:B------:R-:W0:Y:S01]  /*00e0*/  LDC R4, c[0x0][0x39c] ;  /* 0x0000e700ff047b82 */ /* 0x000e220000000800 */
[----:B------:R-:W-:Y:S01]  /*00f0*/  ULOP3.LUT UR4, UR4, 0x7ffffff8, URZ, 0xc0, !UPT ;  /* 0x7ffffff804047892 */ /* 0x000fe2000f8ec0ff */
[----:B------:R-:W-:Y:S01]  /*0100*/  IMAD.MOV.U32 R7, RZ, RZ, RZ ;  /* 0x000000ffff077224 */ /* 0x000fe200078e00ff */
[----:B------:R-:W-:-:S04]  /*0110*/  MOV R0, RZ ;  /* 0x000000ff00007202 */ /* 0x000fc80000000f00 */
[----:B------:R-:W-:Y:S01]  /*0120*/  IMAD.U32 R2, RZ, RZ, UR4 ;  /* 0x00000004ff027e24 */ /* 0x000fe2000f8e00ff */
[----:B------:R-:W3:Y:S06]  /*0130*/  LDC.64 R8, c[0x0][0x390] ;  /* 0x0000e400ff087b82 */ /* 0x000eec0000000a00 */
.L_x_2:
[C---:B--2---:R-:W-:Y:S01]  /*0140*/  IADD3 R5, PT, PT, -R7.reuse, UR7, RZ ;  /* 0x0000000707057c10 */ /* 0x044fe2000fffe1ff */
[----:B---3--:R-:W-:-:S03]  /*0150*/  IMAD.WIDE.U32 R10, R7, 0x4, R8 ;  /* 0x00000004070a7825 */ /* 0x008fc600078e0008 */
[----:B0-----:R-:W-:-:S04]  /*0160*/  ISETP.GE.AND P6, PT, R5, R4, PT ;  /* 0x000000040500720c */ /* 0x001fc80003fc6270 */
[----:B------:R-:W-:-:S13]  /*0170*/  ISETP.GT.U32.OR P6, PT, R7, UR7, P6 ;  /* 0x0000000707007c0c */ /* 0x000fda000b7c4470 */
[----:B------:R-:W1:Y:S01]  /*0180*/  @!P6 LDC R6, c[0x0][0x398] ;  /* 0x0000e600ff06eb82 */ /* 0x000e620000000800 */
[----:B------:R-:W2:Y:S07]  /*0190*/  @!P6 LDG.E R17, desc[UR8][R10.64] ;  /* 0x000000080a11e981 */ /* 0x000eae000c1e1900 */
[----:B------:R-:W0:Y:S01]  /*01a0*/  @!P6 LDC.64 R12, c[0x0][0x388] ;  /* 0x0000e200ff0ceb82 */ /* 0x000e220000000a00 */
[----:B-1----:R-:W-:-:S04]  /*01b0*/  @!P6 IMAD R5, R5, R6, R3 ;  /* 0x000000060505e224 */ /* 0x002fc800078e0203 */
[----:B0-----:R-:W-:-:S05]  /*01c0*/  @!P6 IMAD.WIDE R12, R5, 0x4, R12 ;  /* 0x00000004050ce825 */ /* 0x001fca00078e020c */
[----:B------:R0:W2:Y:S01]  /*01d0*/  @!P6 LDG.E R16, desc[UR8][R12.64] ;  /* 0x000000080c10e981 */ /* 0x0000a2000c1e1900 */
[----:B------:R-:W-:Y:S02]  /*01e0*/  LOP3.LUT R5, RZ, R7, RZ, 0x33, !PT ;  /* 0x00000007ff057212 */ /* 0x000fe400078e33ff */
[----:B------:R-:W-:Y:S02]  /*01f0*/  IADD3 R6, PT, PT, R7, 0x2, RZ ;  /* 0x0000000207067810 */ /* 0x000fe40007ffe0ff */
[----:B------:R-:W-:Y:S02]  /*0200*/  IADD3 R19, PT, PT, R5, UR7, RZ ;  /* 0x0000000705137c10 */ /* 0x000fe4000fffe0ff */
[----:B------:R-:W-:Y:S02]  /*0210*/  IADD3 R5, PT, PT, -R6, UR7, RZ ;  /* 0x0000000706057c10 */ /* 0x000fe4000fffe1ff */
[-C--:B------:R-:W-:Y:S02]  /*0220*/  ISETP.GE.AND P5, PT, R19, R4.reuse, PT ;  /* 0x000000041300720c */ /* 0x080fe40003fa6270 */
[----:B------:R-:W-:-:S02]  /*0230*/  ISETP.GE.AND P4, PT, R5, R4, PT ;  /* 0x000000040500720c */ /* 0x000fc40003f86270 */
[C---:B------:R-:W-:Y:S01]  /*0240*/  ISETP.GE.U32.OR P5, PT, R7.reuse, UR7, P5 ;  /* 0x0000000707007c0c */ /* 0x040fe2000afa6470 */
[C---:B------:R-:W-:Y:S01]  /*0250*/  VIADD R15, R7.reuse, 0x3 ;  /* 0x00000003070f7836 */ /* 0x040fe20000000000 */
[----:B------:R-:W-:Y:S02]  /*0260*/  ISETP.GT.U32.OR P4, PT, R6, UR7, P4 ;  /* 0x0000000706007c0c */ /* 0x000fe4000a784470 */
[----:B0-----:R-:W-:Y:S02]  /*0270*/  IADD3 R12, PT, PT, R7, 0x4, RZ ;  /* 0x00000004070c7810 */ /* 0x001fe40007ffe0ff */
[----:B------:R-:W-:Y:S02]  /*0280*/  IADD3 R14, PT, PT, -R15, UR7, RZ ;  /* 0x000000070f0e7c10 */ /* 0x000fe4000fffe1ff */
[----:B------:R-:W-:Y:S02]  /*0290*/  IADD3 R20, PT, PT, -R12, UR7, RZ ;  /* 0x000000070c147c10 */ /* 0x000fe4000fffe1ff */
[----:B------:R-:W-:-:S03]  /*02a0*/  ISETP.GE.AND P3, PT, R14, R4, PT ;  /* 0x000000040e00720c */ /* 0x000fc60003f66270 */
[----:B------:R-:W0:Y:S01]  /*02b0*/  @!P5 LDC R18, c[0x0][0x398] ;  /* 0x0000e600ff12db82 */ /* 0x000e220000000800 */
[----:B------:R-:W-:Y:S02]  /*02c0*/  ISETP.GT.U32.OR P3, PT, R15, UR7, P3 ;  /* 0x000000070f007c0c */ /* 0x000fe40009f64470 */
[----:B------:R-:W-:-:S05]  /*02d0*/  ISETP.GE.AND P2, PT, R20, R4, PT ;  /* 0x000000041400720c */ /* 0x000fca0003f46270 */
[----:B------:R-:W1:Y:S01]  /*02e0*/  @!P5 LDC.64 R26, c[0x0][0x388] ;  /* 0x0000e200ff1adb82 */ /* 0x000e620000000a00 */
[C---:B------:R-:W-:Y:S01]  /*02f0*/  IADD3 R13, PT, PT, R7.reuse, 0x5, RZ ;  /* 0x00000005070d7810 */ /* 0x040fe20007ffe0ff */
[----:B------:R-:W-:-:S06]  /*0300*/  VIADD R21, R7, 0x6 ;  /* 0x0000000607157836 */ /* 0x000fcc0000000000 */
[----:B------:R-:W3:Y:S01]  /*0310*/  @!P4 LDC R6, c[0x0][0x398] ;  /* 0x0000e600ff06cb82 */ /* 0x000ee20000000800 */
[----:B------:R-:W-:Y:S02]  /*0320*/  ISETP.GT.U32.OR P2, PT, R12, UR7, P2 ;  /* 0x000000070c007c0c */ /* 0x000fe40009744470 */
[----:B------:R-:W-:Y:S02]  /*0330*/  IADD3 R24, PT, PT, -R13, UR7, RZ ;  /* 0x000000070d187c10 */ /* 0x000fe4000fffe1ff */
[----:B------:R-:W-:Y:S02]  /*0340*/  IADD3 R22, PT, PT, -R21, UR7, RZ ;  /* 0x0000000715167c10 */ /* 0x000fe4000fffe1ff */
[-C--:B------:R-:W-:Y:S01]  /*0350*/  ISETP.GE.AND P1, PT, R24, R4.reuse, PT ;  /* 0x000000041800720c */ /* 0x080fe20003f26270 */
[----:B------:R-:W4:Y:S01]  /*0360*/  @!P3 LDC R15, c[0x0][0x398] ;  /* 0x0000e600ff0fbb82 */ /* 0x000f220000000800 */
[----:B------:R-:W-:Y:S02]  /*0370*/  ISETP.GE.AND P0, PT, R22, R4, PT ;  /* 0x000000041600720c */ /* 0x000fe40003f06270 */
[----:B------:R-:W-:Y:S01]  /*0380*/  ISETP.GT.U32.OR P1, PT, R13, UR7, P1 ;  /* 0x000000070d007c0c */ /* 0x000fe20008f24470 */
[----:B0-----:R-:W-:Y:S01]  /*0390*/  @!P5 IMAD R19, R19, R18, R3 ;  /* 0x000000121313d224 */ /* 0x001fe200078e0203 */
[----:B------:R-:W-:-:S03]  /*03a0*/  ISETP.GT.U32.OR P0, PT, R21, UR7, P0 ;  /* 0x0000000715007c0c */ /* 0x000fc60008704470 */
[----:B------:R-:W0:Y:S01]  /*03b0*/  @!P4 LDC.64 R12, c[0x0][0x388] ;  /* 0x0000e200ff0ccb82 */ /* 0x000e220000000a00 */
[----:B-1----:R-:W-:-:S07]  /*03c0*/  @!P5 IMAD.WIDE R26, R19, 0x4, R26 ;  /* 0x00000004131ad825 */ /* 0x002fce00078e021a */
[----:B------:R-:W1:Y:S01]  /*03d0*/  @!P2 LDC R21, c[0x0][0x398] ;  /* 0x0000e600ff15ab82 */ /* 0x000e620000000800 */
[----:B---3--:R-:W-:Y:S01]  /*03e0*/  @!P4 IMAD R23, R5, R6, R3 ;  /* 0x000000060517c224 */ /* 0x008fe200078e0203 */
[----:B------:R-:W-:-:S06]  /*03f0*/  IADD3 R5, PT, PT, R7, 0x7, RZ ;  /* 0x0000000707057810 */ /* 0x000fcc0007ffe0ff */
[----:B------:R-:W3:Y:S01]  /*0400*/  @!P2 LDC.64 R18, c[0x0][0x388] ;  /* 0x0000e200ff12ab82 */ /* 0x000ee20000000a00 */
[----:B------:R-:W-:Y:S01]  /*0410*/  IADD3 R6, PT, PT, -R5, UR7, RZ ;  /* 0x0000000705067c10 */ /* 0x000fe2000fffe1ff */
[----:B----4-:R-:W-:-:S06]  /*0420*/  @!P3 IMAD R29, R14, R15, R3 ;  /* 0x0000000f0e1db224 */ /* 0x010fcc00078e0203 */
[----:B------:R-:W4:Y:S01]  /*0430*/  @!P1 LDC R25, c[0x0][0x398] ;  /* 0x0000e600ff199b82 */ /* 0x000f220000000800 */
[----:B0-----:R-:W-:-:S06]  /*0440*/  @!P4 IMAD.WIDE R12, R23, 0x4, R12 ;  /* 0x00000004170cc825 */ /* 0x001fcc00078e020c */
[----:B------:R-:W5:Y:S01]  /*0450*/  @!P4 LDG.E R13, desc[UR8][R12.64] ;  /* 0x000000080c0dc981 */ /* 0x000f62000c1e1900 */
[----:B------:R-:W0:Y:S01]  /*0460*/  @!P1 LDC.64 R14, c[0x0][0x388] ;  /* 0x0000e200ff0e9b82 */ /* 0x000e220000000a00 */
[----:B-1----:R-:W-:-:S07]  /*0470*/  @!P2 IMAD R21, R20, R21, R3 ;  /* 0x000000151415a224 */ /* 0x002fce00078e0203 */
[----:B------:R-:W1:Y:S01]  /*0480*/  @!P0 LDC R23, c[0x0][0x398] ;  /* 0x0000e600ff178b82 */ /* 0x000e620000000800 */
[----:B---3--:R-:W-:Y:S01]  /*0490*/  @!P2 IMAD.WIDE R18, R21, 0x4, R18 ;  /* 0x000000041512a825 */ /* 0x008fe200078e0212 */
[----:B------:R-:W3:Y:S05]  /*04a0*/  @!P2 LDG.E R12, desc[UR8][R10.64+0x10] ;  /* 0x000010080a0ca981 */ /* 0x000eea000c1e1900 */
[----:B------:R-:W3:Y:S01]  /*04b0*/  @!P2 LDG.E R19, desc[UR8][R18.64] ;  /* 0x000000081213a981 */ /* 0x000ee2000c1e1900 */
[----:B------:R-:W1:Y:S01]  /*04c0*/  @!P0 LDC.64 R20, c[0x0][0x388] ;  /* 0x0000e200ff148b82 */ /* 0x000e620000000a00 */
[----:B----4-:R-:W-:Y:S02]  /*04d0*/  @!P1 IMAD R25, R24, R25, R3 ;  /* 0x0000001918199224 */ /* 0x010fe400078e0203 */
[----:B------:R-:W4:Y:S02]  /*04e0*/  @!P5 LDG.E R24, desc[UR8][R10.64+0x4] ;  /* 0x000004080a18d981 */ /* 0x000f24000c1e1900 */
[----:B0-----:R-:W-:-:S02]  /*04f0*/  @!P1 IMAD.WIDE R14, R25, 0x4, R14 ;  /* 0x00000004190e9825 */ /* 0x001fc400078e020e */
[----:B------:R-:W5:Y:S04]  /*0500*/  @!P4 LDG.E R25, desc[UR8][R10.64+0x8] ;  /* 0x000008080a19c981 */ /* 0x000f68000c1e1900 */
[----:B------:R-:W3:Y:S01]  /*0510*/  @!P1 LDG.E R15, desc[UR8][R14.64] ;  /* 0x000000080e0f9981 */ /* 0x000ee2000c1e1900 */
[----:B-1----:R-:W-:-:S03]  /*0520*/  @!P0 IMAD R23, R22, R23, R3 ;  /* 0x0000001716178224 */ /* 0x002fc600078e0203 */
[----:B------:R-:W3:Y:S01]  /*0530*/  @!P3 LDG.E R22, desc[UR8][R10.64+0xc] ;  /* 0x00000c080a16b981 */ /* 0x000ee2000c1e1900 */
[----:B------:R-:W-:-:S06]  /*0540*/  @!P0 IMAD.WIDE R20, R23, 0x4, R20 ;  /* 0x0000000417148825 */ /* 0x000fcc00078e0214 */
[----:B------:R-:W3:Y:S01]  /*0550*/  @!P0 LDG.E R20, desc[UR8][R20.64] ;  /* 0x0000000814148981 */ /* 0x000ee2000c1e1900 */
[----:B--2---:R-:W-:Y:S01]  /*0560*/  @!P6 IMAD R0, R17, R16, R0 ;  /* 0x000000101100e224 */ /* 0x004fe200078e0200 */
[----:B------:R-:W-:Y:S01]  /*0570*/  ISETP.GE.AND P6, PT, R6, R4, PT ;  /* 0x000000040600720c */ /* 0x000fe20003fc6270 */
[----:B------:R-:W0:Y:S03]  /*0580*/  @!P3 LDC.64 R16, c[0x0][0x388] ;  /* 0x0000e200ff10bb82 */ /* 0x000e260000000a00 */
[----:B------:R-:W-:Y:S02]  /*0590*/  ISETP.GT.U32.OR P6, PT, R5, UR7, P6 ;  /* 0x0000000705007c0c */ /* 0x000fe4000b7c4470 */
[----:B------:R1:W4:Y:S11]  /*05a0*/  @!P5 LDG.E R5, desc[UR8][R26.64] ;  /* 0x000000081a05d981 */ /* 0x000336000c1e1900 */
[----:B------:R-:W2:Y:S01]  /*05b0*/  @!P6 LDC R28, c[0x0][0x398] ;  /* 0x0000e600ff1ceb82 */ /* 0x000ea20000000800 */
[----:B0-----:R-:W-:-:S07]  /*05c0*/  @!P3 IMAD.WIDE R16, R29, 0x4, R16 ;  /* 0x000000041d10b825 */ /* 0x001fce00078e0210 */
[----:B-1----:R-:W0:Y:S01]  /*05d0*/  @!P6 LDC.64 R26, c[0x0][0x388] ;  /* 0x0000e200ff1aeb82 */ /* 0x002e220000000a00 */
[----:B------:R-:W3:Y:S04]  /*05e0*/  @!P6 LDG.E R29, desc[UR8][R10.64+0x1c] ;  /* 0x00001c080a1de981 */ /* 0x000ee8000c1e1900 */
[----:B------:R-:W3:Y:S01]  /*05f0*/  @!P3 LDG.E R17, desc[UR8][R16.64] ;  /* 0x000000081011b981 */ /* 0x000ee2000c1e1900 */
[----:B--2---:R-:W-:-:S03]  /*0600*/  @!P6 IMAD R23, R6, R28, R3 ;  /* 0x0000001c0617e224 */ /* 0x004fc600078e0203 */
[----:B------:R-:W2:Y:S01]  /*0610*/  @!P1 LDG.E R6, desc[UR8][R10.64+0x14] ;  /* 0x000014080a069981 */ /* 0x000ea2000c1e1900 */
[----:B0-----:R-:W-:-:S03]  /*0620*/  @!P6 IMAD.WIDE R26, R23, 0x4, R26 ;  /* 0x00000004171ae825 */ /* 0x001fc600078e021a */
[----:B------:R-:W2:Y:S04]  /*0630*/  @!P0 LDG.E R23, desc[UR8][R10.64+0x18] ;  /* 0x000018080a178981 */ /* 0x000ea8000c1e1900 */
[----:B------:R-:W2:Y:S01]  /*0640*/  @!P6 LDG.E R26, desc[UR8][R26.64] ;  /* 0x000000081a1ae981 */ /* 0x000ea2000c1e1900 */
[----:B------:R-:W-:Y:S01]  /*0650*/  IADD3 R7, PT, PT, R7, 0x8, RZ ;  /* 0x0000000807077810 */ /* 0x000fe20007ffe0ff */
[----:B----4-:R-:W-:-:S04]  /*0660*/  @!P5 IMAD R0, R24, R5, R0 ;  /* 0x000000051800d224 */ /* 0x010fc800078e0200 */
[----:B-----5:R-:W-:-:S04]  /*0670*/  @!P4 IMAD R0, R25, R13, R0 ;  /* 0x0000000d1900c224 */ /* 0x020fc800078e0200 */
[----:B---3--:R-:W-:-:S04]  /*0680*/  @!P3 IMAD R0, R22, R17, R0 ;  /* 0x000000111600b224 */ /* 0x008fc800078e0200 */
[----:B------:R-:W-:-:S04]  /*0690*/  @!P2 IMAD R0, R12, R19, R0 ;  /* 0x000000130c00a224 */ /* 0x000fc800078e0200 */
[----:B--2---:R-:W-:Y:S01]  /*06a0*/  @!P1 IMAD R0, R6, R15, R0 ;  /* 0x0000000f06009224 */ /* 0x004fe200078e0200 */
[----:B------:R-:W-:-:S03]  /*06b0*/  ISETP.NE.AND P1, PT, R7, R2, PT ;  /* 0x000000020700720c */ /* 0x000fc60003f25270 */
[----:B------:R-:W-:-:S04]  /*06c0*/  @!P0 IMAD R0, R23, R20, R0 ;  /* 0x0000001417008224 */ /* 0x000fc800078e0200 */
[----:B------:R-:W-:-:S06]  /*06d0*/  @!P6 IMAD R0, R29, R26, R0 ;  /* 0x0000001a1d00e224 */ /* 0x000fcc00078e0200 */
[----:B------:R-:W-:Y:S05]  /*06e0*/  @P1 BRA `(.L_x_2) ;  /* 0xfffffff800941947 */ /* 0x000fea000383ffff */
.L_x_1:
[----:B------:R-:W-:Y:S05]  /*06f0*/  BRA.U !UP1, `(.L_x_0) ;  /* 0x0000000509807547 */ /* 0x000fea000b800000 */
[----:B------:R-:W0:Y:S01]  /*0700*/  LDCU UR4, c[0x0][0x3a4] ;  /* 0x00007480ff0477ac */ /* 0x000e220008000800 */
[----:B------:R-:W-:Y:S02]  /*0710*/  UISETP.GE.U32.AND UP0, UPT, UR5, 0x4, UPT ;  /* 0x000000040500788c */ /* 0x000fe4000bf06070 */
[----:B0-----:R-:W-:-:S04]  /*0720*/  ULOP3.LUT UR6, UR4, 0x3, URZ, 0xc0, !UPT ;  /* 0x0000000304067892 */ /* 0x001fc8000f8ec0ff */
[----:B------:R-:W-:-:S03]  /*0730*/  UISETP.NE.AND UP1, UPT, UR6, URZ, UPT ;  /* 0x000000ff0600728c */ /* 0x000fc6000bf25270 */
[----:B------:R-:W-:Y:S08]  /*0740*/  BRA.U !UP0, `(.L_x_3) ;  /* 0x0000000108bc7547 */ /* 0x000ff0000b800000 */
[----:B------:R-:W0:Y:S01]  /*0750*/  LDC R5, c[0x0][0x39c] ;  /* 0x0000e700ff057b82 */ /* 0x000e220000000800 */
[----:B------:R-:W-:Y:S02]  /*0760*/  LOP3.LUT R4, RZ, R2, RZ, 0x33, !PT ;  /* 0x00000002ff047212 */ /* 0x000fe400078e33ff */
[C---:B--2---:R-:W-:Y:S02]  /*0770*/  IADD3 R18, PT, PT, -R2.reuse, UR7, RZ ;  /* 0x0000000702127c10 */ /* 0x044fe4000fffe1ff */
[----:B------:R-:W-:Y:S01]  /*0780*/  IADD3 R6, PT, PT, R2, 0x3, RZ ;  /* 0x0000000302067810 */ /* 0x000fe20007ffe0ff */
[----:B------:R-:W-:Y:S01]  /*0790*/  VIADD R20, R4, UR7 ;  /* 0x0000000704147c36 */ /* 0x000fe20008000000 */
[----:B------:R-:W-:Y:S02]  /*07a0*/  IADD3 R4, PT, PT, R2, 0x2, RZ ;  /* 0x0000000202047810 */ /* 0x000fe40007ffe0ff */
[----:B------:R-:W-:Y:S02]  /*07b0*/  IADD3 R13, PT, PT, -R6, UR7, RZ ;  /* 0x00000007060d7c10 */ /* 0x000fe4000fffe1ff */
[----:B------:R-:W-:-:S02]  /*07c0*/  IADD3 R16, PT, PT, -R4, UR7, RZ ;  /* 0x0000000704107c10 */ /* 0x000fc4000fffe1ff */
[-C--:B0-----:R-:W-:Y:S02]  /*07d0*/  ISETP.GE.AND P0, PT, R18, R5.reuse, PT ;  /* 0x000000051200720c */ /* 0x081fe40003f06270 */
[-C--:B------:R-:W-:Y:S02]  /*07e0*/  ISETP.GE.AND P1, PT, R20, R5.reuse, PT ;  /* 0x000000051400720c */ /* 0x080fe40003f26270 */
[C---:B------:R-:W-:Y:S02]  /*07f0*/  ISETP.GT.U32.OR P0, PT, R2.reuse, UR7, P0 ;  /* 0x0000000702007c0c */ /* 0x040fe40008704470 */
[----:B------:R-:W-:Y:S02]  /*0800*/  ISETP.GE.U32.OR P1, PT, R2, UR7, P1 ;  /* 0x0000000702007c0c */ /* 0x000fe40008f26470 */
[-C--:B------:R-:W-:Y:S02]  /*0810*/  ISETP.GE.AND P2, PT, R16, R5.reuse, PT ;  /* 0x000000051000720c */ /* 0x080fe40003f46270 */
[----:B------:R-:W-:-:S02]  /*0820*/  ISETP.GE.AND P3, PT, R13, R5, PT ;  /* 0x000000050d00720c */ /* 0x000fc40003f66270 */
[----:B------:R-:W-:Y:S02]  /*0830*/  ISETP.GT.U32.OR P2, PT, R4, UR7, P2 ;  /* 0x0000000704007c0c */ /* 0x000fe40009744470 */
[----:B------:R-:W-:Y:S02]  /*0840*/  ISETP.GT.U32.OR P3, PT, R6, UR7, P3 ;  /* 0x0000000706007c0c */ /* 0x000fe40009f64470 */
[----:B------:R-:W0:Y:S08]  /*0850*/  LDC.64 R6, c[0x0][0x390] ;  /* 0x0000e400ff067b82 */ /* 0x000e300000000a00 */
[----:B------:R-:W1:Y:S08]  /*0860*/  @!P0 LDC R17, c[0x0][0x398] ;  /* 0x0000e600ff118b82 */ /* 0x000e700000000800 */
[----:B------:R-:W2:Y:S08]  /*0870*/  @!P1 LDC R19, c[0x0][0x398] ;  /* 0x0000e600ff139b82 */ /* 0x000eb00000000800 */
[----:B------:R-:W3:Y:S01]  /*0880*/  @!P0 LDC.64 R14, c[0x0][0x388] ;  /* 0x0000e200ff0e8b82 */ /* 0x000ee20000000a00 */
[----:B0-----:R-:W-:-:S07]  /*0890*/  IMAD.WIDE.U32 R6, R2, 0x4, R6 ;  /* 0x0000000402067825 */ /* 0x001fce00078e0006 */
[----:B------:R-:W0:Y:S01]  /*08a0*/  @!P1 LDC.64 R10, c[0x0][0x388] ;  /* 0x0000e200ff0a9b82 */ /* 0x000e220000000a00 */
[----:B-1----:R-:W-:-:S07]  /*08b0*/  @!P0 IMAD R17, R18, R17, R3 ;  /* 0x0000001112118224 */ /* 0x002fce00078e0203 */
[----:B------:R-:W1:Y:S01]  /*08c0*/  @!P2 LDC R21, c[0x0][0x398] ;  /* 0x0000e600ff15ab82 */ /* 0x000e620000000800 */
[----:B--2---:R-:W-:-:S07]  /*08d0*/  @!P1 IMAD R19, R20, R19, R3 ;  /* 0x0000001314139224 */ /* 0x004fce00078e0203 */
[----:B------:R-:W2:Y:S01]  /*08e0*/  @!P2 LDC.64 R8, c[0x0][0x388] ;  /* 0x0000e200ff08ab82 */ /* 0x000ea20000000a00 */
[----:B---3--:R-:W-:Y:S02]  /*08f0*/  @!P0 IMAD.WIDE R14, R17, 0x4, R14 ;  /* 0x00000004110e8825 */ /* 0x008fe400078e020e */
[----:B------:R-:W3:Y:S04]  /*0900*/  @!P0 LDG.E R17, desc[UR8][R6.64] ;  /* 0x0000000806118981 */ /* 0x000ee8000c1e1900 */
[----:B------:R-:W3:Y:S01]  /*0910*/  @!P0 LDG.E R14, desc[UR8][R14.64] ;  /* 0x000000080e0e8981 */ /* 0x000ee2000c1e1900 */
[----:B------:R-:W4:Y:S01]  /*0920*/  @!P3 LDC R12, c[0x0][0x398] ;  /* 0x0000e600ff0cbb82 */ /* 0x000f220000000800 */
[----:B0-----:R-:W-:-:S06]  /*0930*/  @!P1 IMAD.WIDE R10, R19, 0x4, R10 ;  /* 0x00000004130a9825 */ /* 0x001fcc00078e020a */
[----:B------:R-:W5:Y:S01]  /*0940*/  @!P1 LDG.E R10, desc[UR8][R10.64] ;  /* 0x000000080a0a9981 */ /* 0x000f62000c1e1900 */
[----:B------:R-:W0:Y:S01]  /*0950*/  @!P3 LDC.64 R4, c[0x0][0x388] ;  /* 0x0000e200ff04bb82 */ /* 0x000e220000000a00 */
[----:B-1----:R-:W-:Y:S02]  /*0960*/  @!P2 IMAD R19, R16, R21, R3 ;  /* 0x000000151013a224 */ /* 0x002fe400078e0203 */
[----:B------:R-:W5:Y:S02]  /*0970*/  @!P3 LDG.E R21, desc[UR8][R6.64+0xc] ;  /* 0x00000c080615b981 */ /* 0x000f64000c1e1900 */
[----:B--2---:R-:W-:-:S06]  /*0980*/  @!P2 IMAD.WIDE R8, R19, 0x4, R8 ;  /* 0x000000041308a825 */ /* 0x004fcc00078e0208 */
[----:B------:R-:W2:Y:S01]  /*0990*/  @!P2 LDG.E R8, desc[UR8][R8.64] ;  /* 0x000000080808a981 */ /* 0x000ea2000c1e1900 */
[----:B----4-:R-:W-:-:S03]  /*09a0*/  @!P3 IMAD R19, R13, R12, R3 ;  /* 0x0000000c0d13b224 */ /* 0x010fc600078e0203 */
[----:B------:R-:W5:Y:S01]  /*09b0*/  @!P1 LDG.E R13, desc[UR8][R6.64+0x4] ;  /* 0x00000408060d9981 */ /* 0x000f62000c1e1900 */
[----:B0-----:R-:W-:-:S03]  /*09c0*/  @!P3 IMAD.WIDE R4, R19, 0x4, R4 ;  /* 0x000000041304b825 */ /* 0x001fc600078e0204 */
[----:B------:R-:W2:Y:S04]  /*09d0*/  @!P2 LDG.E R19, desc[UR8][R6.64+0x8] ;  /* 0x000008080613a981 */ /* 0x000ea8000c1e1900 */
[----:B------:R-:W4:Y:S01]  /*09e0*/  @!P3 LDG.E R4, desc[UR8][R4.64] ;  /* 0x000000080404b981 */ /* 0x000f22000c1e1900 */
[----:B------:R-:W-:Y:S02]  /*09f0*/  VIADD R2, R2, 0x4 ;  /* 0x0000000402027836 */ /* 0x000fe40000000000 */
[----:B---3--:R-:W-:-:S04]  /*0a00*/  @!P0 IMAD R0, R17, R14, R0 ;  /* 0x0000000e11008224 */ /* 0x008fc800078e0200 */
[----:B-----5:R-:W-:-:S04]  /*0a10*/  @!P1 IMAD R0, R13, R10, R0 ;  /* 0x0000000a0d009224 */ /* 0x020fc800078e0200 */
[----:B--2---:R-:W-:-:S04]  /*0a20*/  @!P2 IMAD R0, R19, R8, R0 ;  /* 0x000000081300a224 */ /* 0x004fc800078e0200 */
[----:B----4-:R-:W-:-:S07]  /*0a30*/  @!P3 IMAD R0, R21, R4, R0 ;  /* 0x000000041500b224 */ /* 0x010fce00078e0200 */
.L_x_3:
[----:B------:R-:W-:Y:S05]  /*0a40*/  BRA.U !UP1, `(.L_x_0) ;  /* 0x0000000109ac7547 */ /* 0x000fea000b800000 */
[----:B------:R-:W-:Y:S02]  /*0a50*/  UISETP.NE.AND UP0, UPT, UR6, 0x1, UPT ;  /* 0x000000010600788c */ /* 0x000fe4000bf05270 */
[----:B------:R-:W-:-:S04]  /*0a60*/  ULOP3.LUT UR4, UR4, 0x1, URZ, 0xc0, !UPT ;  /* 0x0000000104047892 */ /* 0x000fc8000f8ec0ff */
[----:B------:R-:W-:-:S03]  /*0a70*/  UISETP.NE.U32.AND UP1, UPT, UR4, 0x1, UPT ;  /* 0x000000010400788c */ /* 0x000fc6000bf25070 */
[----:B------:R-:W-:Y:S08]  /*0a80*/  BRA.U !UP0, `(.L_x_4) ;  /* 0x0000000108647547 */ /* 0x000ff0000b800000 */
[----:B------:R-:W0:Y:S01]  /*0a90*/  LDC R5, c[0x0][0x39c] ;  /* 0x0000e700ff057b82 */ /* 0x000e220000000800 */
[----:B------:R-:W-:Y:S02]  /*0aa0*/  LOP3.LUT R4, RZ, R2, RZ, 0x33, !PT ;  /* 0x00000002ff047212 */ /* 0x000fe400078e33ff */
[----:B--2---:R-:W-:Y:S02]  /*0ab0*/  IADD3 R8, PT, PT, -R2, UR7, RZ ;  /* 0x0000000702087c10 */ /* 0x004fe4000fffe1ff */
[----:B------:R-:W-:Y:S02]  /*0ac0*/  IADD3 R12, PT, PT, R4, UR7, RZ ;  /* 0x00000007040c7c10 */ /* 0x000fe4000fffe0ff */
[-C--:B0-----:R-:W-:Y:S02]  /*0ad0*/  ISETP.GE.AND P0, PT, R8, R5.reuse, PT ;  /* 0x000000050800720c */ /* 0x081fe40003f06270 */
[----:B------:R-:W-:Y:S02]  /*0ae0*/  ISETP.GE.AND P1, PT, R12, R5, PT ;  /* 0x000000050c00720c */ /* 0x000fe40003f26270 */
[C---:B------:R-:W-:Y:S01]  /*0af0*/  ISETP.GT.U32.OR P0, PT, R2.reuse, UR7, P0 ;  /* 0x0000000702007c0c */ /* 0x040fe20008704470 */
[----:B------:R-:W0:Y:S01]  /*0b00*/  LDC.64 R4, c[0x0][0x390] ;  /* 0x0000e400ff047b82 */ /* 0x000e220000000a00 */
[----:B------:R-:W-:-:S11]  /*0b10*/  ISETP.GE.U32.OR P1, PT, R2, UR7, P1 ;  /* 0x0000000702007c0c */ /* 0x000fd60008f26470 */
[----:B------:R-:W1:Y:S08]  /*0b20*/  @!P0 LDC R13, c[0x0][0x398] ;  /* 0x0000e600ff0d8b82 */ /* 0x000e700000000800 */
[----:B------:R-:W2:Y:S08]  /*0b30*/  @!P1 LDC R15, c[0x0][0x398] ;  /* 0x0000e600ff0f9b82 */ /* 0x000eb00000000800 */
[----:B------:R-:W3:Y:S08]  /*0b40*/  @!P0 LDC.64 R6, c[0x0][0x388] ;  /* 0x0000e200ff068b82 */ /* 0x000ef00000000a00 */
[----:B------:R-:W4:Y:S01]  /*0b50*/  @!P1 LDC.64 R10, c[0x0][0x388] ;  /* 0x0000e200ff0a9b82 */ /* 0x000f220000000a00 */
[----:B-1----:R-:W-:-:S02]  /*0b60*/  @!P0 IMAD R13, R8, R13, R3 ;  /* 0x0000000d080d8224 */ /* 0x002fc400078e0203 */
[----:B0-----:R-:W-:-:S04]  /*0b70*/  IMAD.WIDE.U32 R8, R2, 0x4, R4 ;  /* 0x0000000402087825 */ /* 0x001fc800078e0004 */
[----:B--2---:R-:W-:Y:S02]  /*0b80*/  @!P1 IMAD R15, R12, R15, R3 ;  /* 0x0000000f0c0f9224 */ /* 0x004fe400078e0203 */
[----:B---3--:R-:W-:Y:S02]  /*0b90*/  @!P0 IMAD.WIDE R4, R13, 0x4, R6 ;  /* 0x000000040d048825 */ /* 0x008fe400078e0206 */
[----:B------:R-:W2:Y:S04]  /*0ba0*/  @!P1 LDG.E R13, desc[UR8][R8.64+0x4] ;  /* 0x00000408080d9981 */ /* 0x000ea8000c1e1900 */
[----:B------:R-:W3:Y:S01]  /*0bb0*/  @!P0 LDG.E R4, desc[UR8][R4.64] ;  /* 0x0000000804048981 */ /* 0x000ee2000c1e1900 */
[----:B----4-:R-:W-:-:S03]  /*0bc0*/  @!P1 IMAD.WIDE R6, R15, 0x4, R10 ;  /* 0x000000040f069825 */ /* 0x010fc600078e020a */
[----:B------:R-:W3:Y:S04]  /*0bd0*/  @!P0 LDG.E R11, desc[UR8][R8.64] ;  /* 0x00000008080b8981 */ /* 0x000ee8000c1e1900 */
[----:B------:R-:W2:Y:S01]  /*0be0*/  @!P1 LDG.E R6, desc[UR8][R6.64] ;  /* 0x0000000806069981 */ /* 0x000ea2000c1e1900 */
[----:B------:R-:W-:Y:S01]  /*0bf0*/  IADD3 R2, PT, PT, R2, 0x2, RZ ;  /* 0x0000000202027810 */ /* 0x000fe20007ffe0ff */
[----:B---3--:R-:W-:-:S04]  /*0c00*/  @!P0 IMAD R0, R11, R4, R0 ;  /* 0x000000040b008224 */ /* 0x008fc800078e0200 */
[----:B--2---:R-:W-:-:S07]  /*0c10*/  @!P1 IMAD R0, R13, R6, R0 ;  /* 0x000000060d009224 */ /* 0x004fce00078e0200 */
.L_x_4:
[----:B------:R-:W-:Y:S05]  /*0c20*/  BRA.U UP1, `(.L_x_0) ;  /* 0x0000000101347547 */ /* 0x000fea000b800000 */
[----:B------:R-:W0:Y:S01]  /*0c30*/  LDC.64 R6, c[0x0][0x398] ;  /* 0x0000e600ff067b82 */ /* 0x000e220000000a00 */
[----:B--2---:R-:W-:-:S04]  /*0c40*/  IADD3 R4, PT, PT, -R2, UR7, RZ ;  /* 0x0000000702047c10 */ /* 0x004fc8000fffe1ff */
[C---:B0-----:R-:W-:Y:S01]  /*0c50*/  ISETP.GE.AND P0, PT, R4.reuse, R7, PT ;  /* 0x000000070400720c */ /* 0x041fe20003f06270 */
[----:B-1----:R-:W-:-:S03]  /*0c60*/  IMAD R9, R4, R6, R3 ;  /* 0x0000000604097224 */ /* 0x002fc600078e0203 */
[----:B------:R-:W-:-:S13]  /*0c70*/  ISETP.GT.U32.OR P0, PT, R2, UR7, P0 ;  /* 0x0000000702007c0c */ /* 0x000fda0008704470 */
[----:B------:R-:W-:Y:S05]  /*0c80*/  @P0 BRA `(.L_x_0) ;  /* 0x00000000001c0947 */ /* 0x000fea0003800000 */
[----:B------:R-:W0:Y:S08]  /*0c90*/  LDC.64 R4, c[0x0][0x390] ;  /* 0x0000e400ff047b82 */ /* 0x000e300000000a00 */
[----:B------:R-:W1:Y:S01]  /*0ca0*/  LDC.64 R6, c[0x0][0x388] ;  /* 0x0000e200ff067b82 */ /* 0x000e620000000a00 */
[----:B0-----:R-:W-:-:S06]  /*0cb0*/  IMAD.WIDE.U32 R4, R2, 0x4, R4 ;  /* 0x0000000402047825 */ /* 0x001fcc00078e0004 */
[----:B------:R-:W2:Y:S01]  /*0cc0*/  LDG.E R5, desc[UR8][R4.64] ;  /* 0x0000000804057981 */ /* 0x000ea2000c1e1900 */
[----:B-1----:R-:W-:-:S06]  /*0cd0*/  IMAD.WIDE R6, R9, 0x4, R6 ;  /* 0x0000000409067825 */ /* 0x002fcc00078e0206 */
[----:B------:R-:W2:Y:S02]  /*0ce0*/  LDG.E R6, desc[UR8][R6.64] ;  /* 0x0000000806067981 */ /* 0x000ea4000c1e1900 */
[----:B--2---:R-:W-:-:S07]  /*0cf0*/  IMAD R0, R5, R6, R0 ;  /* 0x0000000605007224 */ /* 0x004fce00078e0200 */
.L_x_0:
[----:B------:R-:W1:Y:S08]  /*0d00*/  LDC R2, c[0x0][0x360] ;  /* 0x0000d800ff027b82 */ /* 0x000e700000000800 */
[----:B------:R-:W0:Y:S01]  /*0d10*/  LDC.64 R4, c[0x0][0x380] ;  /* 0x0000e000ff047b82 */ /* 0x000e220000000a00 */
[----:B-12---:R-:W-:-:S04]  /*0d20*/  IMAD R3, R2, UR7, R3 ;  /* 0x0000000702037c24 */ /* 0x006fc8000f8e0203 */
[----:B0-----:R-:W-:-:S05]  /*0d30*/  IMAD.WIDE R2, R3, 0x4, R4 ;  /* 0x0000000403027825 */ /* 0x001fca00078e0204 */
[----:B------:R-:W-:Y:S01]  /*0d40*/  STG.E desc[UR8][R2.64], R0 ;  /* 0x0000000002007986 */ /* 0x000fe2000c101908 */
[----:B------:R-:W-:Y:S06]  /*0d50*/  BAR.SYNC.DEFER_BLOCKING 0x0 ;  /* 0x0000000000007b1d */ /* 0x000fec0000010000 */
[----:B------:R-:W-:Y:S05]  /*0d60*/  EXIT ;  /* 0x000000000000794d */ /* 0x000fea0003800000 */
.L_x_5:
[----:B------:R-:W-:-:S00]  /*0d70*/  BRA `(.L_x_5) ;  /* 0xfffffffc00fc7947 */ /* 0x000fc0000383ffff */
[----:B------:R-:W-:-:S00]  /*0d80*/  NOP ;  /* 0x0000000000007918 */ /* 0x000fc00000000000 */
[----:B------:R-:W-:-:S00]  /*0d90*/  NOP ;  /* 0x0000000000007918 */ /* 0x000fc00000000000 */
[----:B------:R-:W-:-:S00]  /*0da0*/  NOP ;  /* 0x0000000000007918 */ /* 0x000fc00000000000 */
[----:B------:R-:W-:-:S00]  /*0db0*/  NOP ;  /* 0x0000000000007918 */ /* 0x000fc00000000000 */
[----:B------:R-:W-:-:S00]  /*0dc0*/  NOP ;  /* 0x0000000000007918 */ /* 0x000fc00000000000 */
[----:B------:R-:W-:-:S00]  /*0dd0*/  NOP ;  /* 0x0000000000007918 */ /* 0x000fc00000000000 */
[----:B------:R-:W-:-:S00]  /*0de0*/  NOP ;  /* 0x0000000000007918 */ /* 0x000fc00000000000 */
[----:B------:R-:W-:-:S00]  /*0df0*/  NOP ;  /* 0x0000000000007918 */ /* 0x000fc00000000000 */
.L_x_13:


//--------------------- .text._Z19horizontal_convolvePiS_S_iiii --------------------------
	.section	.text._Z19horizontal_convolvePiS_S_iiii,"ax",@progbits
	.align	128
        .global         _Z19horizontal_convolvePiS_S_iiii
        .type           _Z19horizontal_convolvePiS_S_iiii,@function
        .size           _Z19horizontal_convolvePiS_S_iiii,(.L_x_14 - _Z19horizontal_convolvePiS_S_iiii)
        .other          _Z19horizontal_convolvePiS_S_iiii,@"STO_CUDA_ENTRY STV_DEFAULT"
_Z19horizontal_convolvePiS_S_iiii:
.text._Z19horizontal_convolvePiS_S_iiii:
[----:B------:R-:W-:Y:S01]  /*0000*/  LDC R1, c[0x0][0x37c] ;  /* 0x0000df00ff017b82 */ /* 0x000fe20000000800 */
[----:B------:R-:W0:Y:S01]  /*0010*/  LDCU UR4, c[0x0][0x3a0] ;  /* 0x00007400ff0477ac */ /* 0x000e220008000800 */
[----:B------:R-:W1:Y:S06]  /*0020*/  S2R R2, SR_TID.X ;  /* 0x0000000000027919 */ /* 0x000e6c0000002100 */
[----:B------:R-:W2:Y:S01]  /*0030*/  S2UR UR8, SR_CTAID.X ;  /* 0x00000000000879c3 */ /* 0x000ea20000002500 */
[----:B------:R-:W-:Y:S01]  /*0040*/  IMAD.MOV.U32 R0, RZ, RZ, RZ ;  /* 0x000000ffff007224 */ /* 0x000fe200078e00ff */
[----:B------:R-:W3:Y:S01]  /*0050*/  LDCU.64 UR6, c[0x0][0x358] ;  /* 0x00006b00ff0677ac */ /* 0x000ee20008000a00 */
[----:B0-----:R-:W-:-:S09]  /*0060*/  UISETP.GE.AND UP0, UPT, UR4, 0x1, UPT ;  /* 0x000000010400788c */ /* 0x001fd2000bf06270 */
[----:B---3--:R-:W-:Y:S05]  /*0070*/  BRA.U !UP0, `(.L_x_6) ;  /* 0x0000000908687547 */ /* 0x008fea000b800000 */
[----:B------:R-:W0:Y:S01]  /*0080*/  LDCU UR9, c[0x0][0x398] ;  /* 0x00007300ff0977ac */ /* 0x000e220008000800 */
[----:B------:R-:W-:Y:S02]  /*0090*/  HFMA2 R5, -RZ, RZ, 0, 0 ;  /* 0x00000000ff057431 */ /* 0x000fe400000001ff */
[----:B------:R-:W-:Y:S01]  /*00a0*/  IMAD.MOV.U32 R0, RZ, RZ, RZ ;  /* 0x000000ffff007224 */ /* 0x000fe200078e00ff */
[----:B------:R-:W-:Y:S02]  /*00b0*/  UISETP.GE.U32.AND UP0, UPT, UR4, 0x8, UPT ;  /* 0x000000080400788c */ /* 0x000fe4000bf06070 */
[----:B------:R-:W-:-:S04]  /*00c0*/  ULOP3.LUT UR5, UR4, 0x7, URZ, 0xc0, !UPT ;  /* 0x0000000704057892 */ /* 0x000fc8000f8ec0ff */
[----:B------:R-:W-:Y:S01]  /*00d0*/  UISETP.NE.AND UP1, UPT, UR5, URZ, UPT ;  /* 0x000000ff0500728c */ /* 0x000fe2000bf25270 */
[----:B0-----:R-:W-:-:S04]  /*00e0*/  IMAD.U32 R3, RZ, RZ, UR9 ;  /* 0x00000009ff037e24 */ /* 0x001fc8000f8e00ff */
[----:B-12---:R-:W-:Y:S01]  /*00f0*/  IMAD R4, R3, UR8, R2 ;  /* 0x0000000803047c24 */ /* 0x006fe2000f8e0202 */
[----:B------:R-:W-:Y:S06]  /*0100*/  BRA.U !UP0, `(.L_x_7) ;  /* 0x0000000508107547 */ /* 0x000fec000b800000 */
[----:B------:R-:W-:Y:S01]  /*0110*/  ULOP3.LUT UR4, UR4, 0x7ffffff8, URZ, 0xc0, !UPT ;  /* 0x7ffffff804047892 */ /* 0x000fe2000f8ec0ff */
[----:B------:R-:W-:Y:S01]  /*0120*/  IMAD.MOV.U32 R11, RZ, RZ, RZ ;  /* 0x000000ffff0b7224 */ /* 0x000fe200078e00ff */
[----:B------:R-:W-:-:S04]  /*0130*/  MOV R0, RZ ;  /* 0x000000ff00007202 */ /* 0x000fc80000000f00 */
[----:B------:R-:W-:-:S07]  /*0140*/  IMAD.U32 R5, RZ, RZ, UR4 ;  /* 0x00000004ff057e24 */ /* 0x000fce000f8e00ff */
.L_x_8:
[----:B------:R-:W0:Y:S01]  /*0150*/  LDC R3, c[0x0][0x398] ;  /* 0x0000e600ff037b82 */ /* 0x000e220000000800 */
[----:B------:R-:W-:Y:S01]  /*0160*/  IMAD.IADD R10, R2, 0x1, -R11 ;  /* 0x00000001020a7824 */ /* 0x000fe200078e0a0b */
[----:B------:R-:W-:-:S06]  /*0170*/  IADD3 R13, PT, PT, R4, -R11, RZ ;  /* 0x8000000b040d7210 */ /* 0x000fcc0007ffe0ff */
[----:B------:R-:W1:Y:S08]  /*0180*/  LDC.64 R6, c[0x0][0x388] ;  /* 0x0000e200ff067b82 */ /* 0x000e700000000a00 */
[----:B------:R-:W2:Y:S01]  /*0190*/  LDC.64 R8, c[0x0][0x390] ;  /* 0x0000e400ff087b82 */ /* 0x000ea20000000a00 */
[----:B0-----:R-:W-:-:S04]  /*01a0*/  ISETP.GE.AND P1, PT, R10, R3, PT ;  /* 0x000000030a00720c */ /* 0x001fc80003f26270 */
[----:B------:R-:W-:Y:S01]  /*01b0*/  ISETP.LT.U32.OR P1, PT, R2, R11, P1 ;  /* 0x0000000b0200720c */ /* 0x000fe20000f21470 */
[----:B-1----:R-:W-:-:S04]  /*01c0*/  IMAD.WIDE R6, R13, 0x4, R6 ;  /* 0x000000040d067825 */ /* 0x002fc800078e0206 */
[----:B--2---:R-:W-:-:S08]  /*01d0*/  IMAD.WIDE.U32 R8, R11, 0x4, R8 ;  /* 0x000000040b087825 */ /* 0x004fd000078e0008 */
[----:B------:R-:W2:Y:S04]  /*01e0*/  @!P1 LDG.E R10, desc[UR6][R6.64] ;  /* 0x00000006060a9981 */ /* 0x000ea8000c1e1900 */
[----:B------:R-:W2:Y:S01]  /*01f0*/  @!P1 LDG.E R13, desc[UR6][R8.64] ;  /* 0x00000006080d9981 */ /* 0x000ea2000c1e1900 */
[----:B------:R-:W-:Y:S01]  /*0200*/  LOP3.LUT R15, RZ, R11, RZ, 0x33, !PT ;  /* 0x0000000bff0f7212 */ /* 0x000fe200078e33ff */
[C---:B------:R-:W-:Y:S02]  /*0210*/  VIADD R17, R11.reuse, 0x2 ;  /* 0x000000020b117836 */ /* 0x040fe40000000000 */
[----:B------:R-:W-:Y:S01]  /*0220*/  VIADD R19, R11, 0x3 ;  /* 0x000000030b137836 */ /* 0x000fe20000000000 */
[-C--:B------:R-:W-:Y:S01]  /*0230*/  IADD3 R12, PT, PT, R15, R2.reuse, RZ ;  /* 0x000000020f0c7210 */ /* 0x080fe20007ffe0ff */
[C---:B------:R-:W-:Y:S01]  /*0240*/  IMAD.IADD R14, R2.reuse, 0x1, -R17 ;  /* 0x00000001020e7824 */ /* 0x040fe200078e0a11 */
[C---:B------:R-:W-:Y:S01]  /*0250*/  IADD3 R15, PT, PT, R11.reuse, 0x4, RZ ;  /* 0x000000040b0f7810 */ /* 0x040fe20007ffe0ff */
[----:B------:R-:W-:Y:S01]  /*0260*/  IMAD.IADD R16, R2, 0x1, -R19 ;  /* 0x0000000102107824 */ /* 0x000fe200078e0a13 */
[-C--:B------:R-:W-:Y:S01]  /*0270*/  ISETP.GE.AND P0, PT, R12, R3.reuse, PT ;  /* 0x000000030c00720c */ /* 0x080fe20003f06270 */
[C---:B------:R-:W-:Y:S01]  /*0280*/  VIADD R21, R11.reuse, 0x5 ;  /* 0x000000050b157836 */ /* 0x040fe20000000000 */
[----:B------:R-:W-:Y:S01]  /*0290*/  ISETP.GE.AND P2, PT, R14, R3, PT ;  /* 0x000000030e00720c */ /* 0x000fe20003f46270 */
[----:B------:R-:W-:Y:S01]  /*02a0*/  VIADD R23, R11, 0x6 ;  /* 0x000000060b177836 */ /* 0x000fe20000000000 */
[C---:B------:R-:W-:Y:S01]  /*02b0*/  ISETP.LE.U32.OR P0, PT, R2.reuse, R11, P0 ;  /* 0x0000000b0200720c */ /* 0x040fe20000703470 */
[----:B------:R-:W-:Y:S01]  /*02c0*/  IMAD.IADD R14, R2, 0x1, -R21 ;  /* 0x00000001020e7824 */ /* 0x000fe200078e0a15 */
[----:B------:R-:W-:Y:S01]  /*02d0*/  ISETP.GE.AND P3, PT, R16, R3, PT ;  /* 0x000000031000720c */ /* 0x000fe20003f66270 */
[----:B------:R-:W-:Y:S01]  /*02e0*/  IMAD.IADD R16, R2, 0x1, -R23 ;  /* 0x0000000102107824 */ /* 0x000fe200078e0a17 */
[----:B------:R-:W-:-:S02]  /*02f0*/  IADD3 R12, PT, PT, -R15, R2, RZ ;  /* 0x000000020f0c7210 */ /* 0x000fc40007ffe1ff */
[----:B------:R-:W-:Y:S02]  /*0300*/  ISETP.LT.U32.OR P2, PT, R2, R17, P2 ;  /* 0x000000110200720c */ /* 0x000fe40001741470 */
[----:B------:R-:W-:Y:S02]  /*0310*/  ISETP.GE.AND P5, PT, R12, R3, PT ;  /* 0x000000030c00720c */ /* 0x000fe40003fa6270 */
[----:B------:R-:W-:Y:S02]  /*0320*/  ISETP.LT.U32.OR P3, PT, R2, R19, P3 ;  /* 0x000000130200720c */ /* 0x000fe40001f61470 */
[----:B------:R-:W-:Y:S01]  /*0330*/  IADD3 R19, PT, PT, R11, 0x7, RZ ;  /* 0x000000070b137810 */ /* 0x000fe20007ffe0ff */
[----:B------:R-:W3:Y:S01]  /*0340*/  @!P0 LDG.E R12, desc[UR6][R6.64+-0x4] ;  /* 0xfffffc06060c8981 */ /* 0x000ee2000c1e1900 */
[----:B------:R-:W-:Y:S02]  /*0350*/  ISETP.GE.AND P6, PT, R14, R3, PT ;  /* 0x000000030e00720c */ /* 0x000fe40003fc6270 */
[----:B------:R-:W-:-:S02]  /*0360*/  ISETP.LT.U32.OR P5, PT, R2, R15, P5 ;  /* 0x0000000f0200720c */ /* 0x000fc40002fa1470 */
[----:B------:R-:W3:Y:S01]  /*0370*/  @!P0 LDG.E R15, desc[UR6][R8.64+0x4] ;  /* 0x00000406080f8981 */ /* 0x000ee2000c1e1900 */
[----:B------:R-:W-:Y:S01]  /*0380*/  IMAD.IADD R14, R2, 0x1, -R19 ;  /* 0x00000001020e7824 */ /* 0x000fe200078e0a13 */
[----:B------:R-:W-:Y:S02]  /*0390*/  ISETP.GE.AND P4, PT, R16, R3, PT ;  /* 0x000000031000720c */ /* 0x000fe40003f86270 */
[C---:B------:R-:W-:Y:S01]  /*03a0*/  ISETP.LT.U32.OR P6, PT, R2.reuse, R21, P6 ;  /* 0x000000150200720c */ /* 0x040fe200037c1470 */
[----:B------:R-:W4:Y:S01]  /*03b0*/  @!P3 LDG.E R17, desc[UR6][R8.64+0xc] ;  /* 0x00000c060811b981 */ /* 0x000f22000c1e1900 */
[----:B------:R-:W-:-:S05]  /*03c0*/  ISETP.LT.U32.OR P4, PT, R2, R23, P4 ;  /* 0x000000170200720c */ /* 0x000fca0002781470 */
[----:B------:R-:W5:Y:S06]  /*03d0*/  @!P5 LDG.E R16, desc[UR6][R6.64+-0x10] ;  /* 0xfffff0060610d981 */ /* 0x000f6c000c1e1900 */
[----:B------:R-:W5:Y:S04]  /*03e0*/  @!P6 LDG.E R18, desc[UR6][R6.64+-0x14] ;  /* 0xffffec060612e981 */ /* 0x000f68000c1e1900 */
[----:B------:R-:W5:Y:S04]  /*03f0*/  @!P6 LDG.E R21, desc[UR6][R8.64+0x14] ;  /* 0x000014060815e981 */ /* 0x000f68000c1e1900 */
[----:B------:R-:W5:Y:S04]  /*0400*/  @!P4 LDG.E R20, desc[UR6][R6.64+-0x18] ;  /* 0xffffe8060614c981 */ /* 0x000f68000c1e1900 */
[----:B------:R-:W5:Y:S01]  /*0410*/  @!P4 LDG.E R23, desc[UR6][R8.64+0x18] ;  /* 0x000018060817c981 */ /* 0x000f62000c1e1900 */
[----:B--2---:R-:W-:-:S03]  /*0420*/  @!P1 IMAD R0, R13, R10, R0 ;  /* 0x0000000a0d009224 */ /* 0x004fc600078e0200 */
[----:B------:R-:W2:Y:S01]  /*0430*/  @!P2 LDG.E R10, desc[UR6][R6.64+-0x8] ;  /* 0xfffff806060aa981 */ /* 0x000ea2000c1e1900 */
[----:B------:R-:W-:-:S03]  /*0440*/  ISETP.GE.AND P1, PT, R14, R3, PT ;  /* 0x000000030e00720c */ /* 0x000fc60003f26270 */
[----:B------:R-:W2:Y:S01]  /*0450*/  @!P2 LDG.E R13, desc[UR6][R8.64+0x8] ;  /* 0x00000806080da981 */ /* 0x000ea2000c1e1900 */
[----:B------:R-:W-:-:S03]  /*0460*/  ISETP.LT.U32.OR P1, PT, R2, R19, P1 ;  /* 0x000000130200720c */ /* 0x000fc60000f21470 */
[----:B------:R-:W4:Y:S04]  /*0470*/  @!P3 LDG.E R14, desc[UR6][R6.64+-0xc] ;  /* 0xfffff406060eb981 */ /* 0x000f28000c1e1900 */
[----:B------:R-:W5:Y:S06]  /*0480*/  @!P5 LDG.E R19, desc[UR6][R8.64+0x10] ;  /* 0x000010060813d981 */ /* 0x000f6c000c1e1900 */
[----:B------:R-:W5:Y:S04]  /*0490*/  @!P1 LDG.E R22, desc[UR6][R6.64+-0x1c] ;  /* 0xffffe40606169981 */ /* 0x000f68000c1e1900 */
[----:B------:R-:W5:Y:S01]  /*04a0*/  @!P1 LDG.E R25, desc[UR6][R8.64+0x1c] ;  /* 0x00001c0608199981 */ /* 0x000f62000c1e1900 */
[----:B------:R-:W-:-:S02]  /*04b0*/  VIADD R11, R11, 0x8 ;  /* 0x000000080b0b7836 */ /* 0x000fc40000000000 */
[----:B---3--:R-:W-:-:S03]  /*04c0*/  @!P0 IMAD R0, R15, R12, R0 ;  /* 0x0000000c0f008224 */ /* 0x008fc600078e0200 */
[----:B------:R-:W-:Y:S01]  /*04d0*/  ISETP.NE.AND P0, PT, R11, R5, PT ;  /* 0x000000050b00720c */ /* 0x000fe20003f05270 */
[----:B--2---:R-:W-:-:S04]  /*04e0*/  @!P2 IMAD R0, R13, R10, R0 ;  /* 0x0000000a0d00a224 */ /* 0x004fc800078e0200 */
[----:B----4-:R-:W-:-:S04]  /*04f0*/  @!P3 IMAD R0, R17, R14, R0 ;  /* 0x0000000e1100b224 */ /* 0x010fc800078e0200 */
[----:B-----5:R-:W-:-:S04]  /*0500*/  @!P5 IMAD R0, R19, R16, R0 ;  /* 0x000000101300d224 */ /* 0x020fc800078e0200 */
[----:B------:R-:W-:-:S04]  /*0510*/  @!P6 IMAD R0, R21, R18, R0 ;  /* 0x000000121500e224 */ /* 0x000fc800078e0200 */
[----:B------:R-:W-:-:S04]  /*0520*/  @!P4 IMAD R0, R23, R20, R0 ;  /* 0x000000141700c224 */ /* 0x000fc800078e0200 */
[----:B------:R-:W-:Y:S01]  /*0530*/  @!P1 IMAD R0, R25, R22, R0 ;  /* 0x0000001619009224 */ /* 0x000fe200078e0200 */
[----:B------:R-:W-:Y:S06]  /*0540*/  @P0 BRA `(.L_x_8) ;  /* 0xfffffffc00000947 */ /* 0x000fec000383ffff */
.L_x_7:
[----:B------:R-:W-:Y:S05]  /*0550*/  BRA.U !UP1, `(.L_x_6) ;  /* 0x0000000509307547 */ /* 0x000fea000b800000 */
[----:B------:R-:W0:Y:S01]  /*0560*/  LDC R6, c[0x0][0x3a0] ;  /* 0x0000e800ff067b82 */ /* 0x000e220000000800 */
[----:B------:R-:W-:Y:S01]  /*0570*/  UISETP.GE.U32.AND UP0, UPT, UR5, 0x4, UPT ;  /* 0x000000040500788c */ /* 0x000fe2000bf06070 */
[----:B0-----:R-:W-:-:S04]  /*0580*/  LOP3.LUT R17, R6, 0x3, RZ, 0xc0, !PT ;  /* 0x0000000306117812 */ /* 0x001fc800078ec0ff */
[----:B------:R-:W-:-:S04]  /*0590*/  ISETP.NE.AND P3, PT, R17, RZ, PT ;  /* 0x000000ff1100720c */ /* 0x000fc80003f65270 */
[----:B------:R-:W-:Y:S09]  /*05a0*/  BRA.U !UP0, `(.L_x_9) ;  /* 0x0000000108847547 */ /* 0x000ff2000b800000 */
[----:B------:R-:W0:Y:S01]  /*05b0*/  LDC.64 R10, c[0x0][0x388] ;  /* 0x0000e200ff0a7b82 */ /* 0x000e220000000a00 */
[----:B------:R-:W-:Y:S01]  /*05c0*/  LOP3.LUT R7, RZ, R5, RZ, 0x33, !PT ;  /* 0x00000005ff077212 */ /* 0x000fe200078e33ff */
[C---:B------:R-:W-:Y:S01]  /*05d0*/  VIADD R13, R5.reuse, 0x2 ;  /* 0x00000002050d7836 */ /* 0x040fe20000000000 */
[CC--:B------:R-:W-:Y:S01]  /*05e0*/  IADD3 R12, PT, PT, -R5.reuse, R2.reuse, RZ ;  /* 0x00000002050c7210 */ /* 0x0c0fe20007ffe1ff */
[----:B------:R-:W-:Y:S02]  /*05f0*/  VIADD R15, R5, 0x3 ;  /* 0x00000003050f7836 */ /* 0x000fe40000000000 */
[----:B------:R-:W-:Y:S01]  /*0600*/  IMAD.IADD R14, R7, 0x1, R2 ;  /* 0x00000001070e7824 */ /* 0x000fe200078e0202 */
[-C--:B------:R-:W-:Y:S01]  /*0610*/  ISETP.GE.AND P0, PT, R12, R3.reuse, PT ;  /* 0x000000030c00720c */ /* 0x080fe20003f06270 */
[----:B------:R-:W1:Y:S01]  /*0620*/  LDC.64 R8, c[0x0][0x390] ;  /* 0x0000e400ff087b82 */ /* 0x000e620000000a00 */
[----:B------:R-:W-:Y:S02]  /*0630*/  IADD3 R12, PT, PT, -R13, R2, RZ ;  /* 0x000000020d0c7210 */ /* 0x000fe40007ffe1ff */
[----:B------:R-:W-:-:S02]  /*0640*/  ISETP.GE.AND P1, PT, R14, R3, PT ;  /* 0x000000030e00720c */ /* 0x000fc40003f26270 */
[----:B------:R-:W-:Y:S02]  /*0650*/  ISETP.LT.U32.OR P0, PT, R2, R5, P0 ;  /* 0x000000050200720c */ /* 0x000fe40000701470 */
[----:B------:R-:W-:Y:S01]  /*0660*/  ISETP.GE.AND P2, PT, R12, R3, PT ;  /* 0x000000030c00720c */ /* 0x000fe20003f46270 */
[----:B------:R-:W-:Y:S01]  /*0670*/  IMAD.IADD R12, R2, 0x1, -R15 ;  /* 0x00000001020c7824 */ /* 0x000fe200078e0a0f */
[-C--:B------:R-:W-:Y:S02]  /*0680*/  IADD3 R7, PT, PT, R4, -R5.reuse, RZ ;  /* 0x8000000504077210 */ /* 0x080fe40007ffe0ff */
[----:B------:R-:W-:Y:S02]  /*0690*/  ISETP.LE.U32.OR P1, PT, R2, R5, P1 ;  /* 0x000000050200720c */ /* 0x000fe40000f23470 */
[----:B------:R-:W-:Y:S02]  /*06a0*/  ISETP.GE.AND P4, PT, R12, R3, PT ;  /* 0x000000030c00720c */ /* 0x000fe40003f86270 */
[C---:B------:R-:W-:Y:S01]  /*06b0*/  ISETP.LT.U32.OR P2, PT, R2.reuse, R13, P2 ;  /* 0x0000000d0200720c */ /* 0x040fe20001741470 */
[----:B0-----:R-:W-:Y:S01]  /*06c0*/  IMAD.WIDE R10, R7, 0x4, R10 ;  /* 0x00000004070a7825 */ /* 0x001fe200078e020a */
[----:B------:R-:W-:-:S04]  /*06d0*/  ISETP.LT.U32.OR P4, PT, R2, R15, P4 ;  /* 0x0000000f0200720c */ /* 0x000fc80002781470 */
[----:B------:R-:W2:Y:S01]  /*06e0*/  @!P0 LDG.E R12, desc[UR6][R10.64] ;  /* 0x000000060a0c8981 */ /* 0x000ea2000c1e1900 */
[----:B-1----:R-:W-:-:S03]  /*06f0*/  IMAD.WIDE.U32 R8, R5, 0x4, R8 ;  /* 0x0000000405087825 */ /* 0x002fc600078e0008 */
[----:B------:R-:W3:Y:S04]  /*0700*/  @!P1 LDG.E R14, desc[UR6][R10.64+-0x4] ;  /* 0xfffffc060a0e9981 */ /* 0x000ee8000c1e1900 */
[----:B------:R-:W2:Y:S04]  /*0710*/  @!P0 LDG.E R7, desc[UR6][R8.64] ;  /* 0x0000000608078981 */ /* 0x000ea8000c1e1900 */
[----:B------:R-:W3:Y:S04]  /*0720*/  @!P1 LDG.E R13, desc[UR6][R8.64+0x4] ;  /* 0x00000406080d9981 */ /* 0x000ee8000c1e1900 */
[----:B------:R-:W4:Y:S04]  /*0730*/  @!P2 LDG.E R16, desc[UR6][R10.64+-0x8] ;  /* 0xfffff8060a10a981 */ /* 0x000f28000c1e1900 */
[----:B------:R-:W4:Y:S04]  /*0740*/  @!P2 LDG.E R15, desc[UR6][R8.64+0x8] ;  /* 0x00000806080fa981 */ /* 0x000f28000c1e1900 */
[----:B------:R-:W5:Y:S04]  /*0750*/  @!P4 LDG.E R18, desc[UR6][R10.64+-0xc] ;  /* 0xfffff4060a12c981 */ /* 0x000f68000c1e1900 */
[----:B------:R-:W5:Y:S01]  /*0760*/  @!P4 LDG.E R19, desc[UR6][R8.64+0xc] ;  /* 0x00000c060813c981 */ /* 0x000f62000c1e1900 */
[----:B------:R-:W-:-:S02]  /*0770*/  VIADD R5, R5, 0x4 ;  /* 0x0000000405057836 */ /* 0x000fc40000000000 */
[----:B--2---:R-:W-:-:S04]  /*0780*/  @!P0 IMAD R0, R7, R12, R0 ;  /* 0x0000000c07008224 */ /* 0x004fc800078e0200 */
[----:B---3--:R-:W-:-:S04]  /*0790*/  @!P1 IMAD R0, R13, R14, R0 ;  /* 0x0000000e0d009224 */ /* 0x008fc800078e0200 */
[----:B----4-:R-:W-:-:S04]  /*07a0*/  @!P2 IMAD R0, R15, R16, R0 ;  /* 0x000000100f00a224 */ /* 0x010fc800078e0200 */
[----:B-----5:R-:W-:-:S07]  /*07b0*/  @!P4 IMAD R0, R19, R18, R0 ;  /* 0x000000121300c224 */ /* 0x020fce00078e0200 */
.L_x_9:
[----:B------:R-:W-:Y:S05]  /*07c0*/  @!P3 BRA `(.L_x_6) ;  /* 0x000000000094b947 */ /* 0x000fea0003800000 */
[----:B------:R-:W-:-:S13]  /*07d0*/  ISETP.NE.AND P0, PT, R17, 0x1, PT ;  /* 0x000000011100780c */ /* 0x000fda0003f05270 */
[----:B------:R-:W-:Y:S05]  /*07e0*/  @!P0 BRA `(.L_x_10) ;  /* 0x00000000004c8947 */ /* 0x000fea0003800000 */
[----:B------:R-:W0:Y:S01]  /*07f0*/  LDC.64 R10, c[0x0][0x388] ;  /* 0x0000e200ff0a7b82 */ /* 0x000e220000000a00 */
[----:B------:R-:W-:Y:S01]  /*0800*/  IMAD.IADD R12, R2, 0x1, -R5 ;  /* 0x00000001020c7824 */ /* 0x000fe200078e0a05 */
[----:B------:R-:W-:-:S04]  /*0810*/  LOP3.LUT R7, RZ, R5, RZ, 0x33, !PT ;  /* 0x00000005ff077212 */ /* 0x000fc800078e33ff */
[----:B------:R-:W-:Y:S01]  /*0820*/  IADD3 R14, PT, PT, R7, R2, RZ ;  /* 0x00000002070e7210 */ /* 0x000fe20007ffe0ff */
[----:B------:R-:W-:Y:S01]  /*0830*/  IMAD.IADD R7, R4, 0x1, -R5 ;  /* 0x0000000104077824 */ /* 0x000fe200078e0a05 */
[----:B------:R-:W1:Y:S01]  /*0840*/  LDC.64 R8, c[0x0][0x390] ;  /* 0x0000e400ff087b82 */ /* 0x000e620000000a00 */
[-C--:B------:R-:W-:Y:S02]  /*0850*/  ISETP.GE.AND P0, PT, R12, R3.reuse, PT ;  /* 0x000000030c00720c */ /* 0x080fe40003f06270 */
[----:B------:R-:W-:Y:S02]  /*0860*/  ISETP.GE.AND P1, PT, R14, R3, PT ;  /* 0x000000030e00720c */ /* 0x000fe40003f26270 */
[CC--:B------:R-:W-:Y:S02]  /*0870*/  ISETP.LT.U32.OR P0, PT, R2.reuse, R5.reuse, P0 ;  /* 0x000000050200720c */ /* 0x0c0fe40000701470 */
[----:B------:R-:W-:Y:S01]  /*0880*/  ISETP.LE.U32.OR P1, PT, R2, R5, P1 ;  /* 0x000000050200720c */ /* 0x000fe20000f23470 */
[----:B0-----:R-:W-:-:S10]  /*0890*/  IMAD.WIDE R10, R7, 0x4, R10 ;  /* 0x00000004070a7825 */ /* 0x001fd400078e020a */
[----:B------:R-:W2:Y:S01]  /*08a0*/  @!P0 LDG.E R12, desc[UR6][R10.64] ;  /* 0x000000060a0c8981 */ /* 0x000ea2000c1e1900 */
[----:B-1----:R-:W-:-:S03]  /*08b0*/  IMAD.WIDE.U32 R8, R5, 0x4, R8 ;  /* 0x0000000405087825 */ /* 0x002fc600078e0008 */
[----:B------:R-:W3:Y:S04]  /*08c0*/  @!P1 LDG.E R14, desc[UR6][R10.64+-0x4] ;  /* 0xfffffc060a0e9981 */ /* 0x000ee8000c1e1900 */
[----:B------:R-:W2:Y:S04]  /*08d0*/  @!P0 LDG.E R7, desc[UR6][R8.64] ;  /* 0x0000000608078981 */ /* 0x000ea8000c1e1900 */
[----:B------:R-:W3:Y:S01]  /*08e0*/  @!P1 LDG.E R13, desc[UR6][R8.64+0x4] ;  /* 0x00000406080d9981 */ /* 0x000ee2000c1e1900 */
[----:B------:R-:W-:Y:S01]  /*08f0*/  IADD3 R5, PT, PT, R5, 0x2, RZ ;  /* 0x0000000205057810 */ /* 0x000fe20007ffe0ff */
[----:B--2---:R-:W-:-:S04]  /*0900*/  @!P0 IMAD R0, R7, R12, R0 ;  /* 0x0000000c07008224 */ /* 0x004fc800078e0200 */
[----:B---3--:R-:W-:-:S07]  /*0910*/  @!P1 IMAD R0, R13, R14, R0 ;  /* 0x0000000e0d009224 */ /* 0x008fce00078e0200 */
.L_x_10:
[----:B------:R-:W-:Y:S01]  /*0920*/  IMAD.IADD R8, R2, 0x1, -R5 ;  /* 0x0000000102087824 */ /* 0x000fe200078e0a05 */
[----:B------:R-:W-:Y:S01]  /*0930*/  LOP3.LUT R6, R6, 0x1, RZ, 0xc0, !PT ;  /* 0x0000000106067812 */ /* 0x000fe200078ec0ff */
[----:B------:R-:W-:Y:S03]  /*0940*/  BSSY.RECONVERGENT B0, `(.L_x_6) ;  /* 0x000000d000007945 */ /* 0x000fe60003800200 */
[----:B------:R-:W-:-:S04]  /*0950*/  ISETP.GE.AND P0, PT, R8, R3, PT ;  /* 0x000000030800720c */ /* 0x000fc80003f06270 */
[----:B------:R-:W-:-:S04]  /*0960*/  ISETP.LT.U32.OR P0, PT, R2, R5, P0 ;  /* 0x000000050200720c */ /* 0x000fc80000701470 */
[----:B------:R-:W-:-:S13]  /*0970*/  ISETP.NE.U32.OR P0, PT, R6, 0x1, P0 ;  /* 0x000000010600780c */ /* 0x000fda0000705470 */
[----:B------:R-:W-:Y:S05]  /*0980*/  @P0 BRA `(.L_x_11) ;  /* 0x0000000000200947 */ /* 0x000fea0003800000 */
[----:B------:R-:W0:Y:S01]  /*0990*/  LDC.64 R6, c[0x0][0x390] ;  /* 0x0000e400ff067b82 */ /* 0x000e220000000a00 */
[----:B------:R-:W-:-:S07]  /*09a0*/  IADD3 R3, PT, PT, R4, -R5, RZ ;  /* 0x8000000504037210 */ /* 0x000fce0007ffe0ff */
[----:B------:R-:W1:Y:S01]  /*09b0*/  LDC.64 R8, c[0x0][0x388] ;  /* 0x0000e200ff087b82 */ /* 0x000e620000000a00 */
[----:B0-----:R-:W-:-:S06]  /*09c0*/  IMAD.WIDE.U32 R4, R5, 0x4, R6 ;  /* 0x0000000405047825 */ /* 0x001fcc00078e0006 */
[----:B------:R-:W2:Y:S01]  /*09d0*/  LDG.E R5, desc[UR6][R4.64] ;  /* 0x0000000604057981 */ /* 0x000ea2000c1e1900 */
[----:B-1----:R-:W-:-:S06]  /*09e0*/  IMAD.WIDE R6, R3, 0x4, R8 ;  /* 0x0000000403067825 */ /* 0x002fcc00078e0208 */
[----:B------:R-:W2:Y:S02]  /*09f0*/  LDG.E R6, desc[UR6][R6.64] ;  /* 0x0000000606067981 */ /* 0x000ea4000c1e1900 */
[----:B--2---:R-:W-:-:S07]  /*0a00*/  IMAD R0, R5, R6, R0 ;  /* 0x0000000605007224 */ /* 0x004fce00078e0200 */
.L_x_11:
[----:B------:R-:W-:Y:S05]  /*0a10*/  BSYNC.RECONVERGENT B0 ;  /* 0x0000000000007941 */ /* 0x000fea0003800200 */
.L_x_6:
[----:B------:R-:W1:Y:S08]  /*0a20*/  LDC R3, c[0x0][0x360] ;  /* 0x0000d800ff037b82 */ /* 0x000e700000000800 */
[----:B------:R-:W0:Y:S01]  /*0a30*/  LDC.64 R4, c[0x0][0x380] ;  /* 0x0000e000ff047b82 */ /* 0x000e220000000a00 */
[----:B-12---:R-:W-:-:S04]  /*0a40*/  IMAD R3, R3, UR8, R2 ;  /* 0x0000000803037c24 */ /* 0x006fc8000f8e0202 */
[----:B0-----:R-:W-:-:S05]  /*0a50*/  IMAD.WIDE R2, R3, 0x4, R4 ;  /* 0x0000000403027825 */ /* 0x001fca00078e0204 */
[----:B------:R-:W-:Y:S01]  /*0a60*/  STG.E desc[UR6][R2.64], R0 ;  /* 0x0000000002007986 */ /* 0x000fe2000c101906 */
[----:B------:R-:W-:Y:S06]  /*0a70*/  BAR.SYNC.DEFER_BLOCKING 0x0 ;  /* 0x0000000000007b1d */ /* 0x000fec0000010000 */
[----:B------:R-:W-:Y:S05]  /*0a80*/  EXIT ;  /* 0x000000000000794d */ /* 0x000fea0003800000 */
.L_x_12:
        /* <DEDUP_REMOVED lines=15> */
.L_x_14:


//--------------------- .nv.shared.reserved.0     --------------------------
	.section	.nv.shared.reserved.0,"aw",@nobits
	.weak		__nv_reservedSMEM_offset_0_alias
	.size		__nv_reservedSMEM_offset_0_alias, 0, 64
	.other		__nv_reservedSMEM_offset_0_alias,@"STO_CUDA_RESERVED_SHARED STV_DEFAULT"
__nv_reservedSMEM_offset_0_alias:
	.zero		0
	.zero		64


//--------------------- .nv.constant0._Z17vertical_convolvePiS_S_iiii --------------------------
	.section	.nv.constant0._Z17vertical_convolvePiS_S_iiii,"a",@progbits
	.sectionflags	@""
	.align	4
.nv.constant0._Z17vertical_convolvePiS_S_iiii:
	.zero		936


//--------------------- .nv.constant0._Z19horizontal_convolvePiS_S_iiii --------------------------
	.section	.nv.constant0._Z19horizontal_convolvePiS_S_iiii,"a",@progbits
	.sectionflags	@""
	.align	4
.nv.constant0._Z19horizontal_convolvePiS_S_iiii:
	.zero		936


//--------------------- SYMBOLS --------------------------

	.type		.nv.reservedSmem.offset0,@object
	.size		.nv.reservedSmem.offset0,0x4
